	.target	sm_90a

	.elftype	@"ET_EXEC"


//--------------------- .note.nv.tkinfo           --------------------------
	.section	.note.nv.tkinfo,"",@"SHT_NOTE"
	.sectionflags	@"SHF_NOTE_NV_TKINFO"
	.tkinfo
        /*0018*/ 	.word	0x00000002
        /*0030*/ 	.string	""
        /*0030*/ 	.string	"ptxas"
        /*0030*/ 	.string	"Cuda compilation tools, release 13.0, V13.0.88"
        /*0030*/ 	.string	"Build cuda_13.0.r13.0/compiler.36424714_0"
        /*0030*/ 	.string	"-arch sm_90a -m 64 "



//--------------------- .note.nv.cuinfo           --------------------------
	.section	.note.nv.cuinfo,"",@"SHT_NOTE"
	.sectionflags	@"SHF_NOTE_NV_CUINFO"
        /*0018*/ 	.short	0x0002
        /*001a*/ 	.short	0x005a
        /*001c*/ 	.short	0x0082
	.zero		2


//--------------------- .nv.info                  --------------------------
	.section	.nv.info,"",@"SHT_CUDA_INFO"
	.align	4


	//----- nvinfo : EIATTR_REGCOUNT
	.align		4
        /*0000*/ 	.byte	0x04, 0x2f
        /*0002*/ 	.short	(.L_15 - .L_14)
	.align		4
.L_14:
        /*0004*/ 	.word	index@(_ZN7cutlass13device_kernelINS_4gemm6kernel13GemmUniversalIN4cute5tupleIJiiiiEEENS1_10collective13CollectiveMmaINS1_34MainloopSm90TmaGmmaWarpSpecializedILi22ENS5_IJNS4_1CILi1EEENSA_ILi2EEESB_EEENS1_35KernelTmaWarpSpecializedCooperativeEEENS5_IJNSA_ILi256EEENSA_ILi64EEENSA_ILi32EEEEEEaNS5_IJlSB_lEEEaSK_NS4_8TiledMMAINS4_8MMA_AtomIJNS4_4SM904GMMA26MMA_64x64x32_S32S8S8_SS_TNEEEENS4_6LayoutINS5_IJSC_SB_SB_EEENS5_IJSB_NSA_ILi0EEEST_EEEEENS5_IJNS4_10UnderscoreESW_SW_EEEEENS4_23SM90_TMA_LOAD_MULTICASTENS4_14ComposedLayoutINS4_7SwizzleILi1ELi4ELi3EEENS4_18smem_ptr_flag_bitsILi8EEENSR_INS5_IJNSA_ILi8EEESI_EEENS5_IJSI_SB_EEEEEEEvNS4_8identityENS4_13SM90_TMA_LOADES19_vS1A_EENS_8epilogue10collective6detail29Sm90TmaWarpSpecializedAdapterINS1E_15DefaultEpilogueIaSK_SK_NS1D_6thread17LinearCombinationIaLi1EiiLNS1I_9ScaleType4KindE0ELNS_15FloatRoundStyleE2EaEENS1_15EpilogueDefaultEEEEEvvEEEEvNT_6ParamsE)
        /*0008*/ 	.word	0x000000a8


	//----- nvinfo : EIATTR_FRAME_SIZE
	.align		4
.L_15:
        /*000c*/ 	.byte	0x04, 0x11
        /*000e*/ 	.short	(.L_17 - .L_16)
	.align		4
.L_16:
        /*0010*/ 	.word	index@(_ZN7cutlass13device_kernelINS_4gemm6kernel13GemmUniversalIN4cute5tupleIJiiiiEEENS1_10collective13CollectiveMmaINS1_34MainloopSm90TmaGmmaWarpSpecializedILi22ENS5_IJNS4_1CILi1EEENSA_ILi2EEESB_EEENS1_35KernelTmaWarpSpecializedCooperativeEEENS5_IJNSA_ILi256EEENSA_ILi64EEENSA_ILi32EEEEEEaNS5_IJlSB_lEEEaSK_NS4_8TiledMMAINS4_8MMA_AtomIJNS4_4SM904GMMA26MMA_64x64x32_S32S8S8_SS_TNEEEENS4_6LayoutINS5_IJSC_SB_SB_EEENS5_IJSB_NSA_ILi0EEEST_EEEEENS5_IJNS4_10UnderscoreESW_SW_EEEEENS4_23SM90_TMA_LOAD_MULTICASTENS4_14ComposedLayoutINS4_7SwizzleILi1ELi4ELi3EEENS4_18smem_ptr_flag_bitsILi8EEENSR_INS5_IJNSA_ILi8EEESI_EEENS5_IJSI_SB_EEEEEEEvNS4_8identityENS4_13SM90_TMA_LOADES19_vS1A_EENS_8epilogue10collective6detail29Sm90TmaWarpSpecializedAdapterINS1E_15DefaultEpilogueIaSK_SK_NS1D_6thread17LinearCombinationIaLi1EiiLNS1I_9ScaleType4KindE0ELNS_15FloatRoundStyleE2EaEENS1_15EpilogueDefaultEEEEEvvEEEEvNT_6ParamsE)
        /*0014*/ 	.word	0x00000000


	//----- nvinfo : EIATTR_MIN_STACK_SIZE
	.align		4
.L_17:
        /*0018*/ 	.byte	0x04, 0x12
        /*001a*/ 	.short	(.L_19 - .L_18)
	.align		4
.L_18:
        /*001c*/ 	.word	index@(_ZN7cutlass13device_kernelINS_4gemm6kernel13GemmUniversalIN4cute5tupleIJiiiiEEENS1_10collective13CollectiveMmaINS1_34MainloopSm90TmaGmmaWarpSpecializedILi22ENS5_IJNS4_1CILi1EEENSA_ILi2EEESB_EEENS1_35KernelTmaWarpSpecializedCooperativeEEENS5_IJNSA_ILi256EEENSA_ILi64EEENSA_ILi32EEEEEEaNS5_IJlSB_lEEEaSK_NS4_8TiledMMAINS4_8MMA_AtomIJNS4_4SM904GMMA26MMA_64x64x32_S32S8S8_SS_TNEEEENS4_6LayoutINS5_IJSC_SB_SB_EEENS5_IJSB_NSA_ILi0EEEST_EEEEENS5_IJNS4_10UnderscoreESW_SW_EEEEENS4_23SM90_TMA_LOAD_MULTICASTENS4_14ComposedLayoutINS4_7SwizzleILi1ELi4ELi3EEENS4_18smem_ptr_flag_bitsILi8EEENSR_INS5_IJNSA_ILi8EEESI_EEENS5_IJSI_SB_EEEEEEEvNS4_8identityENS4_13SM90_TMA_LOADES19_vS1A_EENS_8epilogue10collective6detail29Sm90TmaWarpSpecializedAdapterINS1E_15DefaultEpilogueIaSK_SK_NS1D_6thread17LinearCombinationIaLi1EiiLNS1I_9ScaleType4KindE0ELNS_15FloatRoundStyleE2EaEENS1_15EpilogueDefaultEEEEEvvEEEEvNT_6ParamsE)
        /*0020*/ 	.word	0x00000000
.L_19:


//--------------------- .nv.compat                --------------------------
	.section	.nv.compat,"",@"SHT_CUDA_COMPAT_INFO"
	.align	4
        /*0000*/ 	.byte	0x02, 0x09, 0x01, 0x00, 0x02, 0x02, 0x04, 0x00, 0x02, 0x05, 0x05, 0x00, 0x03, 0x07, 0x01, 0x01
        /*0010*/ 	.byte	0x02, 0x03, 0x01, 0x00, 0x02, 0x06, 0x01, 0x00, 0x04, 0x0b, 0x08, 0x00, 0x00, 0x00, 0x00, 0x00
        /*0020*/ 	.byte	0x00, 0x00, 0x00, 0x00


//--------------------- .nv.info._ZN7cutlass13device_kernelINS_4gemm6kernel13GemmUniversalIN4cute5tupleIJiiiiEEENS1_10collective13CollectiveMmaINS1_34MainloopSm90TmaGmmaWarpSpecializedILi22ENS5_IJNS4_1CILi1EEENSA_ILi2EEESB_EEENS1_35KernelTmaWarpSpecializedCooperativeEEENS5_IJNSA_ILi256EEENSA_ILi64EEENSA_ILi32EEEEEEaNS5_IJlSB_lEEEaSK_NS4_8TiledMMAINS4_8MMA_AtomIJNS4_4SM904GMMA26MMA_64x64x32_S32S8S8_SS_TNEEEENS4_6LayoutINS5_IJSC_SB_SB_EEENS5_IJSB_NSA_ILi0EEEST_EEEEENS5_IJNS4_10UnderscoreESW_SW_EEEEENS4_23SM90_TMA_LOAD_MULTICASTENS4_14ComposedLayoutINS4_7SwizzleILi1ELi4ELi3EEENS4_18smem_ptr_flag_bitsILi8EEENSR_INS5_IJNSA_ILi8EEESI_EEENS5_IJSI_SB_EEEEEEEvNS4_8identityENS4_13SM90_TMA_LOADES19_vS1A_EENS_8epilogue10collective6detail29Sm90TmaWarpSpecializedAdapterINS1E_15DefaultEpilogueIaSK_SK_NS1D_6thread17LinearCombinationIaLi1EiiLNS1I_9ScaleType4KindE0ELNS_15FloatRoundStyleE2EaEENS1_15EpilogueDefaultEEEEEvvEEEEvNT_6ParamsE --------------------------
	.section	.nv.info._ZN7cutlass13device_kernelINS_4gemm6kernel13GemmUniversalIN4cute5tupleIJiiiiEEENS1_10collective13CollectiveMmaINS1_34MainloopSm90TmaGmmaWarpSpecializedILi22ENS5_IJNS4_1CILi1EEENSA_ILi2EEESB_EEENS1_35KernelTmaWarpSpecializedCooperativeEEENS5_IJNSA_ILi256EEENSA_ILi64EEENSA_ILi32EEEEEEaNS5_IJlSB_lEEEaSK_NS4_8TiledMMAINS4_8MMA_AtomIJNS4_4SM904GMMA26MMA_64x64x32_S32S8S8_SS_TNEEEENS4_6LayoutINS5_IJSC_SB_SB_EEENS5_IJSB_NSA_ILi0EEEST_EEEEENS5_IJNS4_10UnderscoreESW_SW_EEEEENS4_23SM90_TMA_LOAD_MULTICASTENS4_14ComposedLayoutINS4_7SwizzleILi1ELi4ELi3EEENS4_18smem_ptr_flag_bitsILi8EEENSR_INS5_IJNSA_ILi8EEESI_EEENS5_IJSI_SB_EEEEEEEvNS4_8identityENS4_13SM90_TMA_LOADES19_vS1A_EENS_8epilogue10collective6detail29Sm90TmaWarpSpecializedAdapterINS1E_15DefaultEpilogueIaSK_SK_NS1D_6thread17LinearCombinationIaLi1EiiLNS1I_9ScaleType4KindE0ELNS_15FloatRoundStyleE2EaEENS1_15EpilogueDefaultEEEEEvvEEEEvNT_6ParamsE,"",@"SHT_CUDA_INFO"
	.sectionflags	@""
	.align	4


	//----- nvinfo : EIATTR_CUDA_API_VERSION
	.align		4
        /*0000*/ 	.byte	0x04, 0x37
        /*0002*/ 	.short	(.L_21 - .L_20)
.L_20:
        /*0004*/ 	.word	0x00000082


	//----- nvinfo : EIATTR_KPARAM_INFO
	.align		4
.L_21:
        /*0008*/ 	.byte	0x04, 0x17
        /*000a*/ 	.short	(.L_23 - .L_22)
.L_22:
        /*000c*/ 	.word	0x00000000
        /*0010*/ 	.short	0x0000
        /*0012*/ 	.short	0x0070
        /*0014*/ 	.byte	0x00, 0xf0, 0x01, 0x10


	//----- nvinfo : EIATTR_SPARSE_MMA_MASK
	.align		4
.L_23:
        /*0018*/ 	.byte	0x03, 0x50
        /*001a*/ 	.short	0x0000


	//----- nvinfo : EIATTR_MAXREG_COUNT
	.align		4
        /*001c*/ 	.byte	0x03, 0x1b
        /*001e*/ 	.short	0x00a8


	//----- nvinfo : EIATTR_NUM_BARRIERS
	.align		4
        /*0020*/ 	.byte	0x02, 0x4c
        /*0022*/ 	.byte	0x01
	.zero		1


	//----- nvinfo : EIATTR_EXTERNS
	.align		4
        /*0024*/ 	.byte	0x04, 0x0f
        /*0026*/ 	.short	(.L_25 - .L_24)


	//   ....[0]....
	.align		4
.L_24:
        /*0028*/ 	.word	index@(__assertfail)


	//----- nvinfo : EIATTR_MERCURY_ISA_VERSION
	.align		4
.L_25:
        /*002c*/ 	.byte	0x03, 0x5f
        /*002e*/ 	.short	0x0101


	//----- nvinfo : EIATTR_INT_WARP_WIDE_INSTR_OFFSETS
	.align		4
        /*0030*/ 	.byte	0x04, 0x31
        /*0032*/ 	.short	(.L_27 - .L_26)


	//   ....[0]....
.L_26:
        /*0034*/ 	.word	0x00000690


	//   ....[1]....
        /*0038*/ 	.word	0x000006b0


	//   ....[2]....
        /*003c*/ 	.word	0x00000880


	//----- nvinfo : EIATTR_COOP_GROUP_MASK_REGIDS
	.align		4
.L_27:
        /*0040*/ 	.byte	0x04, 0x29
        /*0042*/ 	.short	(.L_29 - .L_28)


	//   ....[0]....
.L_28:
        /*0044*/ 	.word	0xffffffff


	//   ....[1]....
        /*0048*/ 	.word	0xffffffff


	//   ....[2]....
        /*004c*/ 	.word	0xffffffff


	//   ....[3]....
        /*0050*/ 	.word	0xffffffff


	//   ....[4]....
        /*0054*/ 	.word	0xffffffff


	//   ....[5]....
        /*0058*/ 	.word	0xffffffff


	//----- nvinfo : EIATTR_COOP_GROUP_INSTR_OFFSETS
	.align		4
.L_29:
        /*005c*/ 	.byte	0x04, 0x28
        /*005e*/ 	.short	(.L_31 - .L_30)


	//   ....[0]....
.L_30:
        /*0060*/ 	.word	0x00000060


	//   ....[1]....
        /*0064*/ 	.word	0x00000070


	//   ....[2]....
        /*0068*/ 	.word	0x00000130


	//   ....[3]....
        /*006c*/ 	.word	0x00000540


	//   ....[4]....
        /*0070*/ 	.word	0x000009f0


	//   ....[5]....
        /*0074*/ 	.word	0x00001430


	//----- nvinfo : EIATTR_REG_RECONFIG
	.align		4
.L_31:
        /*0078*/ 	.byte	0x01, 0x54
	.zero		2


	//----- nvinfo : EIATTR_SYSCALL_OFFSETS
	.align		4
        /*007c*/ 	.byte	0x04, 0x46
        /*007e*/ 	.short	(.L_33 - .L_32)


	//   ....[0]....
.L_32:
        /*0080*/ 	.word	0x00001600


	//----- nvinfo : EIATTR_MBARRIER_INSTR_OFFSETS
	.align		4
.L_33:
        /*0084*/ 	.byte	0x04, 0x39
        /*0086*/ 	.short	(.L_35 - .L_34)


	//   ....[0]....
.L_34:
        /*0088*/ 	.word	0x00000250
        /*008c*/ 	.word	0x000000ff
        /*0090*/ 	.word	0x00000000
        /*0094*/ 	.short	0x0100
        /*0096*/ 	.byte	0x08
	.zero		1


	//   ....[1]....
        /*0098*/ 	.word	0x00000260
        /*009c*/ 	.word	0x000000ff
        /*00a0*/ 	.word	0x000000b0
        /*00a4*/ 	.short	0x0100
        /*00a6*/ 	.byte	0x08
	.zero		1


	//   ....[2]....
        /*00a8*/ 	.word	0x00000270
        /*00ac*/ 	.word	0x000000ff
        /*00b0*/ 	.word	0x00000008
        /*00b4*/ 	.short	0x0100
        /*00b6*/ 	.byte	0x08
	.zero		1


	//   ....[3]....
        /*00b8*/ 	.word	0x00000280
        /*00bc*/ 	.word	0x000000ff
        /*00c0*/ 	.word	0x000000b8
        /*00c4*/ 	.short	0x0100
        /*00c6*/ 	.byte	0x08
	.zero		1


	//   ....[4]....
        /*00c8*/ 	.word	0x00000290
        /*00cc*/ 	.word	0x000000ff
        /*00d0*/ 	.word	0x00000010
        /*00d4*/ 	.short	0x0100
        /*00d6*/ 	.byte	0x08
	.zero		1


	//   ....[5]....
        /*00d8*/ 	.word	0x000002a0
        /*00dc*/ 	.word	0x000000ff
        /*00e0*/ 	.word	0x000000c0
        /*00e4*/ 	.short	0x0100
        /*00e6*/ 	.byte	0x08
	.zero		1


	//   ....[6]....
        /*00e8*/ 	.word	0x000002b0
        /*00ec*/ 	.word	0x000000ff
        /*00f0*/ 	.word	0x00000018
        /*00f4*/ 	.short	0x0100
        /*00f6*/ 	.byte	0x08
	.zero		1


	//   ....[7]....
        /*00f8*/ 	.word	0x000002c0
        /*00fc*/ 	.word	0x000000ff
        /*0100*/ 	.word	0x000000c8
        /*0104*/ 	.short	0x0100
        /*0106*/ 	.byte	0x08
	.zero		1


	//   ....[8]....
        /*0108*/ 	.word	0x000002d0
        /*010c*/ 	.word	0x000000ff
        /*0110*/ 	.word	0x00000020
        /*0114*/ 	.short	0x0100
        /*0116*/ 	.byte	0x08
	.zero		1


	//   ....[9]....
        /*0118*/ 	.word	0x000002e0
        /*011c*/ 	.word	0x000000ff
        /*0120*/ 	.word	0x000000d0
        /*0124*/ 	.short	0x0100
        /*0126*/ 	.byte	0x08
	.zero		1


	//   ....[10]....
        /*0128*/ 	.word	0x000002f0
        /*012c*/ 	.word	0x000000ff
        /*0130*/ 	.word	0x00000028
        /*0134*/ 	.short	0x0100
        /*0136*/ 	.byte	0x08
	.zero		1


	//   ....[11]....
        /*0138*/ 	.word	0x00000300
        /*013c*/ 	.word	0x000000ff
        /*0140*/ 	.word	0x000000d8
        /*0144*/ 	.short	0x0100
        /*0146*/ 	.byte	0x08
	.zero		1


	//   ....[12]....
        /*0148*/ 	.word	0x00000310
        /*014c*/ 	.word	0x000000ff
        /*0150*/ 	.word	0x00000030
        /*0154*/ 	.short	0x0100
        /*0156*/ 	.byte	0x08
	.zero		1


	//   ....[13]....
        /*0158*/ 	.word	0x00000320
        /*015c*/ 	.word	0x000000ff
        /*0160*/ 	.word	0x000000e0
        /*0164*/ 	.short	0x0100
        /*0166*/ 	.byte	0x08
	.zero		1


	//   ....[14]....
        /*0168*/ 	.word	0x00000330
        /*016c*/ 	.word	0x000000ff
        /*0170*/ 	.word	0x00000038
        /*0174*/ 	.short	0x0100
        /*0176*/ 	.byte	0x08
	.zero		1


	//   ....[15]....
        /*0178*/ 	.word	0x00000340
        /*017c*/ 	.word	0x000000ff
        /*0180*/ 	.word	0x000000e8
        /*0184*/ 	.short	0x0100
        /*0186*/ 	.byte	0x08
	.zero		1


	//   ....[16]....
        /*0188*/ 	.word	0x00000350
        /*018c*/ 	.word	0x000000ff
        /*0190*/ 	.word	0x00000040
        /*0194*/ 	.short	0x0100
        /*0196*/ 	.byte	0x08
	.zero		1


	//   ....[17]....
        /*0198*/ 	.word	0x00000360
        /*019c*/ 	.word	0x000000ff
        /*01a0*/ 	.word	0x000000f0
        /*01a4*/ 	.short	0x0100
        /*01a6*/ 	.byte	0x08
	.zero		1


	//   ....[18]....
        /*01a8*/ 	.word	0x00000370
        /*01ac*/ 	.word	0x000000ff
        /*01b0*/ 	.word	0x00000048
        /*01b4*/ 	.short	0x0100
        /*01b6*/ 	.byte	0x08
	.zero		1


	//   ....[19]....
        /*01b8*/ 	.word	0x00000380
        /*01bc*/ 	.word	0x000000ff
        /*01c0*/ 	.word	0x000000f8
        /*01c4*/ 	.short	0x0100
        /*01c6*/ 	.byte	0x08
	.zero		1


	//   ....[20]....
        /*01c8*/ 	.word	0x00000390
        /*01cc*/ 	.word	0x000000ff
        /*01d0*/ 	.word	0x00000050
        /*01d4*/ 	.short	0x0100
        /*01d6*/ 	.byte	0x08
	.zero		1


	//   ....[21]....
        /*01d8*/ 	.word	0x000003a0
        /*01dc*/ 	.word	0x000000ff
        /*01e0*/ 	.word	0x00000100
        /*01e4*/ 	.short	0x0100
        /*01e6*/ 	.byte	0x08
	.zero		1


	//   ....[22]....
        /*01e8*/ 	.word	0x000003b0
        /*01ec*/ 	.word	0x000000ff
        /*01f0*/ 	.word	0x00000058
        /*01f4*/ 	.short	0x0100
        /*01f6*/ 	.byte	0x08
	.zero		1


	//   ....[23]....
        /*01f8*/ 	.word	0x000003c0
        /*01fc*/ 	.word	0x000000ff
        /*0200*/ 	.word	0x00000108
        /*0204*/ 	.short	0x0100
        /*0206*/ 	.byte	0x08
	.zero		1


	//   ....[24]....
        /*0208*/ 	.word	0x000003d0
        /*020c*/ 	.word	0x000000ff
        /*0210*/ 	.word	0x00000060
        /*0214*/ 	.short	0x0100
        /*0216*/ 	.byte	0x08
	.zero		1


	//   ....[25]....
        /*0218*/ 	.word	0x000003e0
        /*021c*/ 	.word	0x000000ff
        /*0220*/ 	.word	0x00000110
        /*0224*/ 	.short	0x0100
        /*0226*/ 	.byte	0x08
	.zero		1


	//   ....[26]....
        /*0228*/ 	.word	0x000003f0
        /*022c*/ 	.word	0x000000ff
        /*0230*/ 	.word	0x00000068
        /*0234*/ 	.short	0x0100
        /*0236*/ 	.byte	0x08
	.zero		1


	//   ....[27]....
        /*0238*/ 	.word	0x00000400
        /*023c*/ 	.word	0x000000ff
        /*0240*/ 	.word	0x00000118
        /*0244*/ 	.short	0x0100
        /*0246*/ 	.byte	0x08
	.zero		1


	//   ....[28]....
        /*0248*/ 	.word	0x00000410
        /*024c*/ 	.word	0x000000ff
        /*0250*/ 	.word	0x00000070
        /*0254*/ 	.short	0x0100
        /*0256*/ 	.byte	0x08
	.zero		1


	//   ....[29]....
        /*0258*/ 	.word	0x00000420
        /*025c*/ 	.word	0x000000ff
        /*0260*/ 	.word	0x00000120
        /*0264*/ 	.short	0x0100
        /*0266*/ 	.byte	0x08
	.zero		1


	//   ....[30]....
        /*0268*/ 	.word	0x00000430
        /*026c*/ 	.word	0x000000ff
        /*0270*/ 	.word	0x00000078
        /*0274*/ 	.short	0x0100
        /*0276*/ 	.byte	0x08
	.zero		1


	//   ....[31]....
        /*0278*/ 	.word	0x00000440
        /*027c*/ 	.word	0x000000ff
        /*0280*/ 	.word	0x00000128
        /*0284*/ 	.short	0x0100
        /*0286*/ 	.byte	0x08
	.zero		1


	//   ....[32]....
        /*0288*/ 	.word	0x00000450
        /*028c*/ 	.word	0x000000ff
        /*0290*/ 	.word	0x00000080
        /*0294*/ 	.short	0x0100
        /*0296*/ 	.byte	0x08
	.zero		1


	//   ....[33]....
        /*0298*/ 	.word	0x00000460
        /*029c*/ 	.word	0x000000ff
        /*02a0*/ 	.word	0x00000130
        /*02a4*/ 	.short	0x0100
        /*02a6*/ 	.byte	0x08
	.zero		1


	//   ....[34]....
        /*02a8*/ 	.word	0x00000470
        /*02ac*/ 	.word	0x000000ff
        /*02b0*/ 	.word	0x00000088
        /*02b4*/ 	.short	0x0100
        /*02b6*/ 	.byte	0x08
	.zero		1


	//   ....[35]....
        /*02b8*/ 	.word	0x00000480
        /*02bc*/ 	.word	0x000000ff
        /*02c0*/ 	.word	0x00000138
        /*02c4*/ 	.short	0x0100
        /*02c6*/ 	.byte	0x08
	.zero		1


	//   ....[36]....
        /*02c8*/ 	.word	0x00000490
        /*02cc*/ 	.word	0x000000ff
        /*02d0*/ 	.word	0x00000090
        /*02d4*/ 	.short	0x0100
        /*02d6*/ 	.byte	0x08
	.zero		1


	//   ....[37]....
        /*02d8*/ 	.word	0x000004a0
        /*02dc*/ 	.word	0x000000ff
        /*02e0*/ 	.word	0x00000140
        /*02e4*/ 	.short	0x0100
        /*02e6*/ 	.byte	0x08
	.zero		1


	//   ....[38]....
        /*02e8*/ 	.word	0x000004b0
        /*02ec*/ 	.word	0x000000ff
        /*02f0*/ 	.word	0x00000098
        /*02f4*/ 	.short	0x0100
        /*02f6*/ 	.byte	0x08
	.zero		1


	//   ....[39]....
        /*02f8*/ 	.word	0x000004c0
        /*02fc*/ 	.word	0x000000ff
        /*0300*/ 	.word	0x00000148
        /*0304*/ 	.short	0x0100
        /*0306*/ 	.byte	0x08
	.zero		1


	//   ....[40]....
        /*0308*/ 	.word	0x000004d0
        /*030c*/ 	.word	0x000000ff
        /*0310*/ 	.word	0x000000a0
        /*0314*/ 	.short	0x0100
        /*0316*/ 	.byte	0x08
	.zero		1


	//   ....[41]....
        /*0318*/ 	.word	0x000004e0
        /*031c*/ 	.word	0x000000ff
        /*0320*/ 	.word	0x00000150
        /*0324*/ 	.short	0x0100
        /*0326*/ 	.byte	0x08
	.zero		1


	//   ....[42]....
        /*0328*/ 	.word	0x000004f0
        /*032c*/ 	.word	0x000000ff
        /*0330*/ 	.word	0x000000a8
        /*0334*/ 	.short	0x0100
        /*0336*/ 	.byte	0x08
	.zero		1


	//   ....[43]....
        /*0338*/ 	.word	0x00000500
        /*033c*/ 	.word	0x000000ff
        /*0340*/ 	.word	0x00000158
        /*0344*/ 	.short	0x0100
        /*0346*/ 	.byte	0x08
	.zero		1


	//   ....[44]....
        /*0348*/ 	.word	0x00000900
        /*034c*/ 	.word	0x000000ff
        /*0350*/ 	.word	0x00000170
        /*0354*/ 	.short	0x0100
        /*0356*/ 	.byte	0x06
	.zero		1


	//   ....[45]....
        /*0358*/ 	.word	0x00000990
        /*035c*/ 	.word	0x000000ff
        /*0360*/ 	.word	0x00000178
        /*0364*/ 	.short	0x0100
        /*0366*/ 	.byte	0x06
	.zero		1


	//   ....[46]....
        /*0368*/ 	.word	0x000016d0
        /*036c*/ 	.word	0x00000003
        /*0370*/ 	.word	0x00000000
        /*0374*/ 	.short	0x010a
        /*0376*/ 	.byte	0x3f
	.zero		1


	//   ....[47]....
        /*0378*/ 	.word	0x00001710
        /*037c*/ 	.word	0x00000003
        /*0380*/ 	.word	0x00000000
        /*0384*/ 	.short	0x010a
        /*0386*/ 	.byte	0x3f
	.zero		1


	//   ....[48]....
        /*0388*/ 	.word	0x000019c0
        /*038c*/ 	.word	0x00000005
        /*0390*/ 	.word	0x00000000
        /*0394*/ 	.short	0x010a
        /*0396*/ 	.byte	0x3f
	.zero		1


	//   ....[49]....
        /*0398*/ 	.word	0x00001a00
        /*039c*/ 	.word	0x00000005
        /*03a0*/ 	.word	0x00000000
        /*03a4*/ 	.short	0x010a
        /*03a6*/ 	.byte	0x3f
	.zero		1


	//   ....[50]....
        /*03a8*/ 	.word	0x00001b50
        /*03ac*/ 	.word	0x00000005
        /*03b0*/ 	.word	0x00000000
        /*03b4*/ 	.short	0x0101
        /*03b6*/ 	.byte	0x3f
	.zero		1


	//   ....[51]....
        /*03b8*/ 	.word	0x00001d70
        /*03bc*/ 	.word	0x00000003
        /*03c0*/ 	.word	0x00000000
        /*03c4*/ 	.short	0x0101
        /*03c6*/ 	.byte	0x3f
	.zero		1


	//   ....[52]....
        /*03c8*/ 	.word	0x000063c0
        /*03cc*/ 	.word	0x00000017
        /*03d0*/ 	.word	0x000000b0
        /*03d4*/ 	.short	0x010a
        /*03d6*/ 	.byte	0x3f
	.zero		1


	//   ....[53]....
        /*03d8*/ 	.word	0x00006730
        /*03dc*/ 	.word	0x00000003
        /*03e0*/ 	.word	0x00000178
        /*03e4*/ 	.short	0x0101
        /*03e6*/ 	.byte	0x3f
	.zero		1


	//   ....[54]....
        /*03e8*/ 	.word	0x00006e90
        /*03ec*/ 	.word	0x00000007
        /*03f0*/ 	.word	0x00000000
        /*03f4*/ 	.short	0x010a
        /*03f6*/ 	.byte	0x3f
	.zero		1


	//   ....[55]....
        /*03f8*/ 	.word	0x00006f10
        /*03fc*/ 	.word	0x00000008
        /*0400*/ 	.word	0x00000000
        /*0404*/ 	.short	0x010a
        /*0406*/ 	.byte	0x3f
	.zero		1


	//   ....[56]....
        /*0408*/ 	.word	0x00006fa0
        /*040c*/ 	.word	0x00000009
        /*0410*/ 	.word	0x00000000
        /*0414*/ 	.short	0x010a
        /*0416*/ 	.byte	0x3f
	.zero		1


	//   ....[57]....
        /*0418*/ 	.word	0x00007030
        /*041c*/ 	.word	0x00000008
        /*0420*/ 	.word	0x00000000
        /*0424*/ 	.short	0x010a
        /*0426*/ 	.byte	0x3f
	.zero		1


	//   ....[58]....
        /*0428*/ 	.word	0x000070c0
        /*042c*/ 	.word	0x00000009
        /*0430*/ 	.word	0x00000000
        /*0434*/ 	.short	0x010a
        /*0436*/ 	.byte	0x3f
	.zero		1


	//   ....[59]....
        /*0438*/ 	.word	0x00007150
        /*043c*/ 	.word	0x00000008
        /*0440*/ 	.word	0x00000000
        /*0444*/ 	.short	0x010a
        /*0446*/ 	.byte	0x3f
	.zero		1


	//   ....[60]....
        /*0448*/ 	.word	0x000071e0
        /*044c*/ 	.word	0x00000009
        /*0450*/ 	.word	0x00000000
        /*0454*/ 	.short	0x010a
        /*0456*/ 	.byte	0x3f
	.zero		1


	//   ....[61]....
        /*0458*/ 	.word	0x00007270
        /*045c*/ 	.word	0x00000008
        /*0460*/ 	.word	0x00000000
        /*0464*/ 	.short	0x010a
        /*0466*/ 	.byte	0x3f
	.zero		1


	//   ....[62]....
        /*0468*/ 	.word	0x00007300
        /*046c*/ 	.word	0x00000009
        /*0470*/ 	.word	0x00000000
        /*0474*/ 	.short	0x010a
        /*0476*/ 	.byte	0x3f
	.zero		1


	//   ....[63]....
        /*0478*/ 	.word	0x00007390
        /*047c*/ 	.word	0x00000008
        /*0480*/ 	.word	0x00000000
        /*0484*/ 	.short	0x010a
        /*0486*/ 	.byte	0x3f
	.zero		1


	//   ....[64]....
        /*0488*/ 	.word	0x00007420
        /*048c*/ 	.word	0x00000009
        /*0490*/ 	.word	0x00000000
        /*0494*/ 	.short	0x010a
        /*0496*/ 	.byte	0x3f
	.zero		1


	//   ....[65]....
        /*0498*/ 	.word	0x000074b0
        /*049c*/ 	.word	0x00000008
        /*04a0*/ 	.word	0x00000000
        /*04a4*/ 	.short	0x010a
        /*04a6*/ 	.byte	0x3f
	.zero		1


	//   ....[66]....
        /*04a8*/ 	.word	0x00007540
        /*04ac*/ 	.word	0x00000009
        /*04b0*/ 	.word	0x00000000
        /*04b4*/ 	.short	0x010a
        /*04b6*/ 	.byte	0x3f
	.zero		1


	//   ....[67]....
        /*04b8*/ 	.word	0x000075d0
        /*04bc*/ 	.word	0x00000008
        /*04c0*/ 	.word	0x00000000
        /*04c4*/ 	.short	0x010a
        /*04c6*/ 	.byte	0x3f
	.zero		1


	//   ....[68]....
        /*04c8*/ 	.word	0x00007660
        /*04cc*/ 	.word	0x00000009
        /*04d0*/ 	.word	0x00000000
        /*04d4*/ 	.short	0x010a
        /*04d6*/ 	.byte	0x3f
	.zero		1


	//   ....[69]....
        /*04d8*/ 	.word	0x000076f0
        /*04dc*/ 	.word	0x00000008
        /*04e0*/ 	.word	0x00000000
        /*04e4*/ 	.short	0x010a
        /*04e6*/ 	.byte	0x3f
	.zero		1


	//   ....[70]....
        /*04e8*/ 	.word	0x00007780
        /*04ec*/ 	.word	0x00000009
        /*04f0*/ 	.word	0x00000000
        /*04f4*/ 	.short	0x010a
        /*04f6*/ 	.byte	0x3f
	.zero		1


	//   ....[71]....
        /*04f8*/ 	.word	0x00007810
        /*04fc*/ 	.word	0x00000008
        /*0500*/ 	.word	0x00000000
        /*0504*/ 	.short	0x010a
        /*0506*/ 	.byte	0x3f
	.zero		1


	//   ....[72]....
        /*0508*/ 	.word	0x000078a0
        /*050c*/ 	.word	0x00000009
        /*0510*/ 	.word	0x00000000
        /*0514*/ 	.short	0x010a
        /*0516*/ 	.byte	0x3f
	.zero		1


	//   ....[73]....
        /*0518*/ 	.word	0x00007930
        /*051c*/ 	.word	0x00000008
        /*0520*/ 	.word	0x00000000
        /*0524*/ 	.short	0x010a
        /*0526*/ 	.byte	0x3f
	.zero		1


	//   ....[74]....
        /*0528*/ 	.word	0x000079c0
        /*052c*/ 	.word	0x0000000b
        /*0530*/ 	.word	0x00000000
        /*0534*/ 	.short	0x010a
        /*0536*/ 	.byte	0x3f
	.zero		1


	//   ....[75]....
        /*0538*/ 	.word	0x00007a50
        /*053c*/ 	.word	0x00000003
        /*0540*/ 	.word	0x00000000
        /*0544*/ 	.short	0x010a
        /*0546*/ 	.byte	0x3f
	.zero		1


	//   ....[76]....
        /*0548*/ 	.word	0x00007ab0
        /*054c*/ 	.word	0x00000003
        /*0550*/ 	.word	0x00000000
        /*0554*/ 	.short	0x010a
        /*0556*/ 	.byte	0x3f
	.zero		1


	//   ....[77]....
        /*0558*/ 	.word	0x00007b00
        /*055c*/ 	.word	0x00000005
        /*0560*/ 	.word	0x00000000
        /*0564*/ 	.short	0x010a
        /*0566*/ 	.byte	0x3f
	.zero		1


	//   ....[78]....
        /*0568*/ 	.word	0x00007bd0
        /*056c*/ 	.word	0x00000017
        /*0570*/ 	.word	0x000000b0
        /*0574*/ 	.short	0x010a
        /*0576*/ 	.byte	0x3f
	.zero		1


	//   ....[79]....
        /*0578*/ 	.word	0x00007ca0
        /*057c*/ 	.word	0x00000007
        /*0580*/ 	.word	0x00000000
        /*0584*/ 	.short	0x010a
        /*0586*/ 	.byte	0x3f
	.zero		1


	//   ....[80]....
        /*0588*/ 	.word	0x00007cf0
        /*058c*/ 	.word	0x00000008
        /*0590*/ 	.word	0x00000000
        /*0594*/ 	.short	0x010a
        /*0596*/ 	.byte	0x3f
	.zero		1


	//   ....[81]....
        /*0598*/ 	.word	0x00007d40
        /*059c*/ 	.word	0x00000009
        /*05a0*/ 	.word	0x00000000
        /*05a4*/ 	.short	0x010a
        /*05a6*/ 	.byte	0x3f
	.zero		1


	//   ....[82]....
        /*05a8*/ 	.word	0x00007d90
        /*05ac*/ 	.word	0x00000008
        /*05b0*/ 	.word	0x00000000
        /*05b4*/ 	.short	0x010a
        /*05b6*/ 	.byte	0x3f
	.zero		1


	//   ....[83]....
        /*05b8*/ 	.word	0x00007de0
        /*05bc*/ 	.word	0x00000009
        /*05c0*/ 	.word	0x00000000
        /*05c4*/ 	.short	0x010a
        /*05c6*/ 	.byte	0x3f
	.zero		1


	//   ....[84]....
        /*05c8*/ 	.word	0x00007e30
        /*05cc*/ 	.word	0x00000008
        /*05d0*/ 	.word	0x00000000
        /*05d4*/ 	.short	0x010a
        /*05d6*/ 	.byte	0x3f
	.zero		1


	//   ....[85]....
        /*05d8*/ 	.word	0x00007e80
        /*05dc*/ 	.word	0x00000009
        /*05e0*/ 	.word	0x00000000
        /*05e4*/ 	.short	0x010a
        /*05e6*/ 	.byte	0x3f
	.zero		1


	//   ....[86]....
        /*05e8*/ 	.word	0x00007ed0
        /*05ec*/ 	.word	0x00000008
        /*05f0*/ 	.word	0x00000000
        /*05f4*/ 	.short	0x010a
        /*05f6*/ 	.byte	0x3f
	.zero		1


	//   ....[87]....
        /*05f8*/ 	.word	0x00007f20
        /*05fc*/ 	.word	0x00000009
        /*0600*/ 	.word	0x00000000
        /*0604*/ 	.short	0x010a
        /*0606*/ 	.byte	0x3f
	.zero		1


	//   ....[88]....
        /*0608*/ 	.word	0x00007f70
        /*060c*/ 	.word	0x00000008
        /*0610*/ 	.word	0x00000000
        /*0614*/ 	.short	0x010a
        /*0616*/ 	.byte	0x3f
	.zero		1


	//   ....[89]....
        /*0618*/ 	.word	0x00007fc0
        /*061c*/ 	.word	0x00000009
        /*0620*/ 	.word	0x00000000
        /*0624*/ 	.short	0x010a
        /*0626*/ 	.byte	0x3f
	.zero		1


	//   ....[90]....
        /*0628*/ 	.word	0x00008010
        /*062c*/ 	.word	0x00000008
        /*0630*/ 	.word	0x00000000
        /*0634*/ 	.short	0x010a
        /*0636*/ 	.byte	0x3f
	.zero		1


	//   ....[91]....
        /*0638*/ 	.word	0x00008060
        /*063c*/ 	.word	0x00000009
        /*0640*/ 	.word	0x00000000
        /*0644*/ 	.short	0x010a
        /*0646*/ 	.byte	0x3f
	.zero		1


	//   ....[92]....
        /*0648*/ 	.word	0x000080b0
        /*064c*/ 	.word	0x00000008
        /*0650*/ 	.word	0x00000000
        /*0654*/ 	.short	0x010a
        /*0656*/ 	.byte	0x3f
	.zero		1


	//   ....[93]....
        /*0658*/ 	.word	0x00008100
        /*065c*/ 	.word	0x00000009
        /*0660*/ 	.word	0x00000000
        /*0664*/ 	.short	0x010a
        /*0666*/ 	.byte	0x3f
	.zero		1


	//   ....[94]....
        /*0668*/ 	.word	0x00008150
        /*066c*/ 	.word	0x00000008
        /*0670*/ 	.word	0x00000000
        /*0674*/ 	.short	0x010a
        /*0676*/ 	.byte	0x3f
	.zero		1


	//   ....[95]....
        /*0678*/ 	.word	0x000081a0
        /*067c*/ 	.word	0x00000009
        /*0680*/ 	.word	0x00000000
        /*0684*/ 	.short	0x010a
        /*0686*/ 	.byte	0x3f
	.zero		1


	//   ....[96]....
        /*0688*/ 	.word	0x000081f0
        /*068c*/ 	.word	0x00000008
        /*0690*/ 	.word	0x00000000
        /*0694*/ 	.short	0x010a
        /*0696*/ 	.byte	0x3f
	.zero		1


	//   ....[97]....
        /*0698*/ 	.word	0x00008240
        /*069c*/ 	.word	0x00000009
        /*06a0*/ 	.word	0x00000000
        /*06a4*/ 	.short	0x010a
        /*06a6*/ 	.byte	0x3f
	.zero		1


	//   ....[98]....
        /*06a8*/ 	.word	0x00008290
        /*06ac*/ 	.word	0x00000008
        /*06b0*/ 	.word	0x00000000
        /*06b4*/ 	.short	0x010a
        /*06b6*/ 	.byte	0x3f
	.zero		1


	//   ....[99]....
        /*06b8*/ 	.word	0x000082e0
        /*06bc*/ 	.word	0x0000000b
        /*06c0*/ 	.word	0x00000000
        /*06c4*/ 	.short	0x010a
        /*06c6*/ 	.byte	0x3f
	.zero		1


	//----- nvinfo : EIATTR_NUM_MBARRIERS
	.align		4
.L_35:
        /*06c8*/ 	.byte	0x03, 0x38
        /*06ca*/ 	.short	0x002e


	//----- nvinfo : EIATTR_EXIT_INSTR_OFFSETS
	.align		4
        /*06cc*/ 	.byte	0x04, 0x1c
        /*06ce*/ 	.short	(.L_37 - .L_36)


	//   ....[0]....
.L_36:
        /*06d0*/ 	.word	0x00000b50


	//   ....[1]....
        /*06d4*/ 	.word	0x00001370


	//   ....[2]....
        /*06d8*/ 	.word	0x00005ad0


	//   ....[3]....
        /*06dc*/ 	.word	0x00006030


	//   ....[4]....
        /*06e0*/ 	.word	0x00007aa0


	//----- nvinfo : EIATTR_MAX_THREADS
	.align		4
.L_37:
        /*06e4*/ 	.byte	0x04, 0x05
        /*06e6*/ 	.short	(.L_39 - .L_38)
.L_38:
        /*06e8*/ 	.word	0x00000180
        /*06ec*/ 	.word	0x00000001
        /*06f0*/ 	.word	0x00000001


	//----- nvinfo : EIATTR_CRS_STACK_SIZE
	.align		4
.L_39:
        /*06f4*/ 	.byte	0x04, 0x1e
        /*06f6*/ 	.short	(.L_41 - .L_40)
.L_40:
        /*06f8*/ 	.word	0x00000000


	//----- nvinfo : EIATTR_CBANK_PARAM_SIZE
	.align		4
.L_41:
        /*06fc*/ 	.byte	0x03, 0x19
        /*06fe*/ 	.short	0x0470


	//----- nvinfo : EIATTR_PARAM_CBANK
	.align		4
        /*0700*/ 	.byte	0x04, 0x0a
        /*0702*/ 	.short	(.L_43 - .L_42)
	.align		4
.L_42:
        /*0704*/ 	.word	index@(.nv.constant0._ZN7cutlass13device_kernelINS_4gemm6kernel13GemmUniversalIN4cute5tupleIJiiiiEEENS1_10collective13CollectiveMmaINS1_34MainloopSm90TmaGmmaWarpSpecializedILi22ENS5_IJNS4_1CILi1EEENSA_ILi2EEESB_EEENS1_35KernelTmaWarpSpecializedCooperativeEEENS5_IJNSA_ILi256EEENSA_ILi64EEENSA_ILi32EEEEEEaNS5_IJlSB_lEEEaSK_NS4_8TiledMMAINS4_8MMA_AtomIJNS4_4SM904GMMA26MMA_64x64x32_S32S8S8_SS_TNEEEENS4_6LayoutINS5_IJSC_SB_SB_EEENS5_IJSB_NSA_ILi0EEEST_EEEEENS5_IJNS4_10UnderscoreESW_SW_EEEEENS4_23SM90_TMA_LOAD_MULTICASTENS4_14ComposedLayoutINS4_7SwizzleILi1ELi4ELi3EEENS4_18smem_ptr_flag_bitsILi8EEENSR_INS5_IJNSA_ILi8EEESI_EEENS5_IJSI_SB_EEEEEEEvNS4_8identityENS4_13SM90_TMA_LOADES19_vS1A_EENS_8epilogue10collective6detail29Sm90TmaWarpSpecializedAdapterINS1E_15DefaultEpilogueIaSK_SK_NS1D_6thread17LinearCombinationIaLi1EiiLNS1I_9ScaleType4KindE0ELNS_15FloatRoundStyleE2EaEENS1_15EpilogueDefaultEEEEEvvEEEEvNT_6ParamsE)
        /*0708*/ 	.short	0x0210
        /*070a*/ 	.short	0x0470


	//----- nvinfo : EIATTR_SW_WAR
	.align		4
.L_43:
        /*070c*/ 	.byte	0x04, 0x36
        /*070e*/ 	.short	(.L_45 - .L_44)
.L_44:
        /*0710*/ 	.word	0x00000008
.L_45:


//--------------------- .nv.callgraph             --------------------------
	.section	.nv.callgraph,"",@"SHT_CUDA_CALLGRAPH"
	.align	4
	.sectionentsize	8
	.align		4
        /*0000*/ 	.word	0x00000000
	.align		4
        /*0004*/ 	.word	0xffffffff
	.align		4
        /*0008*/ 	.word	index@(_ZN7cutlass13device_kernelINS_4gemm6kernel13GemmUniversalIN4cute5tupleIJiiiiEEENS1_10collective13CollectiveMmaINS1_34MainloopSm90TmaGmmaWarpSpecializedILi22ENS5_IJNS4_1CILi1EEENSA_ILi2EEESB_EEENS1_35KernelTmaWarpSpecializedCooperativeEEENS5_IJNSA_ILi256EEENSA_ILi64EEENSA_ILi32EEEEEEaNS5_IJlSB_lEEEaSK_NS4_8TiledMMAINS4_8MMA_AtomIJNS4_4SM904GMMA26MMA_64x64x32_S32S8S8_SS_TNEEEENS4_6LayoutINS5_IJSC_SB_SB_EEENS5_IJSB_NSA_ILi0EEEST_EEEEENS5_IJNS4_10UnderscoreESW_SW_EEEEENS4_23SM90_TMA_LOAD_MULTICASTENS4_14ComposedLayoutINS4_7SwizzleILi1ELi4ELi3EEENS4_18smem_ptr_flag_bitsILi8EEENSR_INS5_IJNSA_ILi8EEESI_EEENS5_IJSI_SB_EEEEEEEvNS4_8identityENS4_13SM90_TMA_LOADES19_vS1A_EENS_8epilogue10collective6detail29Sm90TmaWarpSpecializedAdapterINS1E_15DefaultEpilogueIaSK_SK_NS1D_6thread17LinearCombinationIaLi1EiiLNS1I_9ScaleType4KindE0ELNS_15FloatRoundStyleE2EaEENS1_15EpilogueDefaultEEEEEvvEEEEvNT_6ParamsE)
	.align		4
        /*000c*/ 	.word	index@(__assertfail)
	.align		4
        /*0010*/ 	.word	0x00000000
	.align		4
        /*0014*/ 	.word	0xfffffffe
	.align		4
        /*0018*/ 	.word	0x00000000
	.align		4
        /*001c*/ 	.word	0xfffffffd
	.align		4
        /*0020*/ 	.word	0x00000000
	.align		4
        /*0024*/ 	.word	0xfffffffc


//--------------------- .nv.constant4             --------------------------
	.section	.nv.constant4,"a",@progbits
	.align	8
	.align		8
.nv.constant4:
        /*0000*/ 	.dword	__assertfail
	.align		8
        /*0008*/ 	.dword	__unnamed_1
	.align		8
        /*0010*/ 	.dword	_ZN39_INTERNAL_49f613d5_4_k_cu_5f0043be_41924cuda3std3__45__cpo5beginE
	.align		8
        /*0018*/ 	.dword	_ZN39_INTERNAL_49f613d5_4_k_cu_5f0043be_41924cuda3std3__45__cpo3endE
	.align		8
        /*0020*/ 	.dword	_ZN39_INTERNAL_49f613d5_4_k_cu_5f0043be_41924cuda3std3__45__cpo6cbeginE
	.align		8
        /*0028*/ 	.dword	_ZN39_INTERNAL_49f613d5_4_k_cu_5f0043be_41924cuda3std3__45__cpo4cendE
	.align		8
        /*0030*/ 	.dword	_ZN39_INTERNAL_49f613d5_4_k_cu_5f0043be_41924cuda3std3__441_GLOBAL__N__49f613d5_4_k_cu_5f0043be_41926ignoreE
	.align		8
        /*0038*/ 	.dword	_ZN39_INTERNAL_49f613d5_4_k_cu_5f0043be_41924cuda3std3__419piecewise_constructE
	.align		8
        /*0040*/ 	.dword	_ZN39_INTERNAL_49f613d5_4_k_cu_5f0043be_41924cuda3std3__48in_placeE
	.align		8
        /*0048*/ 	.dword	_ZN39_INTERNAL_49f613d5_4_k_cu_5f0043be_41924cuda3std6ranges3__45__cpo4swapE
	.align		8
        /*0050*/ 	.dword	_ZN39_INTERNAL_49f613d5_4_k_cu_5f0043be_41924cuda3std6ranges3__45__cpo9iter_moveE
	.align		8
        /*0058*/ 	.dword	_ZN39_INTERNAL_49f613d5_4_k_cu_5f0043be_41924cute7productE
	.align		8
        /*0060*/ 	.dword	_ZN39_INTERNAL_49f613d5_4_k_cu_5f0043be_41924cute1_E
	.align		8
        /*0068*/ 	.dword	$str$22
	.align		8
        /*0070*/ 	.dword	$str$23


//--------------------- .text._ZN7cutlass13device_kernelINS_4gemm6kernel13GemmUniversalIN4cute5tupleIJiiiiEEENS1_10collective13CollectiveMmaINS1_34MainloopSm90TmaGmmaWarpSpecializedILi22ENS5_IJNS4_1CILi1EEENSA_ILi2EEESB_EEENS1_35KernelTmaWarpSpecializedCooperativeEEENS5_IJNSA_ILi256EEENSA_ILi64EEENSA_ILi32EEEEEEaNS5_IJlSB_lEEEaSK_NS4_8TiledMMAINS4_8MMA_AtomIJNS4_4SM904GMMA26MMA_64x64x32_S32S8S8_SS_TNEEEENS4_6LayoutINS5_IJSC_SB_SB_EEENS5_IJSB_NSA_ILi0EEEST_EEEEENS5_IJNS4_10UnderscoreESW_SW_EEEEENS4_23SM90_TMA_LOAD_MULTICASTENS4_14ComposedLayoutINS4_7SwizzleILi1ELi4ELi3EEENS4_18smem_ptr_flag_bitsILi8EEENSR_INS5_IJNSA_ILi8EEESI_EEENS5_IJSI_SB_EEEEEEEvNS4_8identityENS4_13SM90_TMA_LOADES19_vS1A_EENS_8epilogue10collective6detail29Sm90TmaWarpSpecializedAdapterINS1E_15DefaultEpilogueIaSK_SK_NS1D_6thread17LinearCombinationIaLi1EiiLNS1I_9ScaleType4KindE0ELNS_15FloatRoundStyleE2EaEENS1_15EpilogueDefaultEEEEEvvEEEEvNT_6ParamsE --------------------------
	.section	.text._ZN7cutlass13device_kernelINS_4gemm6kernel13GemmUniversalIN4cute5tupleIJiiiiEEENS1_10collective13CollectiveMmaINS1_34MainloopSm90TmaGmmaWarpSpecializedILi22ENS5_IJNS4_1CILi1EEENSA_ILi2EEESB_EEENS1_35KernelTmaWarpSpecializedCooperativeEEENS5_IJNSA_ILi256EEENSA_ILi64EEENSA_ILi32EEEEEEaNS5_IJlSB_lEEEaSK_NS4_8TiledMMAINS4_8MMA_AtomIJNS4_4SM904GMMA26MMA_64x64x32_S32S8S8_SS_TNEEEENS4_6LayoutINS5_IJSC_SB_SB_EEENS5_IJSB_NSA_ILi0EEEST_EEEEENS5_IJNS4_10UnderscoreESW_SW_EEEEENS4_23SM90_TMA_LOAD_MULTICASTENS4_14ComposedLayoutINS4_7SwizzleILi1ELi4ELi3EEENS4_18smem_ptr_flag_bitsILi8EEENSR_INS5_IJNSA_ILi8EEESI_EEENS5_IJSI_SB_EEEEEEEvNS4_8identityENS4_13SM90_TMA_LOADES19_vS1A_EENS_8epilogue10collective6detail29Sm90TmaWarpSpecializedAdapterINS1E_15DefaultEpilogueIaSK_SK_NS1D_6thread17LinearCombinationIaLi1EiiLNS1I_9ScaleType4KindE0ELNS_15FloatRoundStyleE2EaEENS1_15EpilogueDefaultEEEEEvvEEEEvNT_6ParamsE,"ax",@progbits
	.align	128
.text._ZN7cutlass13device_kernelINS_4gemm6kernel13GemmUniversalIN4cute5tupleIJiiiiEEENS1_10collective13CollectiveMmaINS1_34MainloopSm90TmaGmmaWarpSpecializedILi22ENS5_IJNS4_1CILi1EEENSA_ILi2EEESB_EEENS1_35KernelTmaWarpSpecializedCooperativeEEENS5_IJNSA_ILi256EEENSA_ILi64EEENSA_ILi32EEEEEEaNS5_IJlSB_lEEEaSK_NS4_8TiledMMAINS4_8MMA_AtomIJNS4_4SM904GMMA26MMA_64x64x32_S32S8S8_SS_TNEEEENS4_6LayoutINS5_IJSC_SB_SB_EEENS5_IJSB_NSA_ILi0EEEST_EEEEENS5_IJNS4_10UnderscoreESW_SW_EEEEENS4_23SM90_TMA_LOAD_MULTICASTENS4_14ComposedLayoutINS4_7SwizzleILi1ELi4ELi3EEENS4_18smem_ptr_flag_bitsILi8EEENSR_INS5_IJNSA_ILi8EEESI_EEENS5_IJSI_SB_EEEEEEEvNS4_8identityENS4_13SM90_TMA_LOADES19_vS1A_EENS_8epilogue10collective6detail29Sm90TmaWarpSpecializedAdapterINS1E_15DefaultEpilogueIaSK_SK_NS1D_6thread17LinearCombinationIaLi1EiiLNS1I_9ScaleType4KindE0ELNS_15FloatRoundStyleE2EaEENS1_15EpilogueDefaultEEEEEvvEEEEvNT_6ParamsE:
        .type           _ZN7cutlass13device_kernelINS_4gemm6kernel13GemmUniversalIN4cute5tupleIJiiiiEEENS1_10collective13CollectiveMmaINS1_34MainloopSm90TmaGmmaWarpSpecializedILi22ENS5_IJNS4_1CILi1EEENSA_ILi2EEESB_EEENS1_35KernelTmaWarpSpecializedCooperativeEEENS5_IJNSA_ILi256EEENSA_ILi64EEENSA_ILi32EEEEEEaNS5_IJlSB_lEEEaSK_NS4_8TiledMMAINS4_8MMA_AtomIJNS4_4SM904GMMA26MMA_64x64x32_S32S8S8_SS_TNEEEENS4_6LayoutINS5_IJSC_SB_SB_EEENS5_IJSB_NSA_ILi0EEEST_EEEEENS5_IJNS4_10UnderscoreESW_SW_EEEEENS4_23SM90_TMA_LOAD_MULTICASTENS4_14ComposedLayoutINS4_7SwizzleILi1ELi4ELi3EEENS4_18smem_ptr_flag_bitsILi8EEENSR_INS5_IJNSA_ILi8EEESI_EEENS5_IJSI_SB_EEEEEEEvNS4_8identityENS4_13SM90_TMA_LOADES19_vS1A_EENS_8epilogue10collective6detail29Sm90TmaWarpSpecializedAdapterINS1E_15DefaultEpilogueIaSK_SK_NS1D_6thread17LinearCombinationIaLi1EiiLNS1I_9ScaleType4KindE0ELNS_15FloatRoundStyleE2EaEENS1_15EpilogueDefaultEEEEEvvEEEEvNT_6ParamsE,@function
        .size           _ZN7cutlass13device_kernelINS_4gemm6kernel13GemmUniversalIN4cute5tupleIJiiiiEEENS1_10collective13CollectiveMmaINS1_34MainloopSm90TmaGmmaWarpSpecializedILi22ENS5_IJNS4_1CILi1EEENSA_ILi2EEESB_EEENS1_35KernelTmaWarpSpecializedCooperativeEEENS5_IJNSA_ILi256EEENSA_ILi64EEENSA_ILi32EEEEEEaNS5_IJlSB_lEEEaSK_NS4_8TiledMMAINS4_8MMA_AtomIJNS4_4SM904GMMA26MMA_64x64x32_S32S8S8_SS_TNEEEENS4_6LayoutINS5_IJSC_SB_SB_EEENS5_IJSB_NSA_ILi0EEEST_EEEEENS5_IJNS4_10UnderscoreESW_SW_EEEEENS4_23SM90_TMA_LOAD_MULTICASTENS4_14ComposedLayoutINS4_7SwizzleILi1ELi4ELi3EEENS4_18smem_ptr_flag_bitsILi8EEENSR_INS5_IJNSA_ILi8EEESI_EEENS5_IJSI_SB_EEEEEEEvNS4_8identityENS4_13SM90_TMA_LOADES19_vS1A_EENS_8epilogue10collective6detail29Sm90TmaWarpSpecializedAdapterINS1E_15DefaultEpilogueIaSK_SK_NS1D_6thread17LinearCombinationIaLi1EiiLNS1I_9ScaleType4KindE0ELNS_15FloatRoundStyleE2EaEENS1_15EpilogueDefaultEEEEEvvEEEEvNT_6ParamsE,(.L_x_240 - _ZN7cutlass13device_kernelINS_4gemm6kernel13GemmUniversalIN4cute5tupleIJiiiiEEENS1_10collective13CollectiveMmaINS1_34MainloopSm90TmaGmmaWarpSpecializedILi22ENS5_IJNS4_1CILi1EEENSA_ILi2EEESB_EEENS1_35KernelTmaWarpSpecializedCooperativeEEENS5_IJNSA_ILi256EEENSA_ILi64EEENSA_ILi32EEEEEEaNS5_IJlSB_lEEEaSK_NS4_8TiledMMAINS4_8MMA_AtomIJNS4_4SM904GMMA26MMA_64x64x32_S32S8S8_SS_TNEEEENS4_6LayoutINS5_IJSC_SB_SB_EEENS5_IJSB_NSA_ILi0EEEST_EEEEENS5_IJNS4_10UnderscoreESW_SW_EEEEENS4_23SM90_TMA_LOAD_MULTICASTENS4_14ComposedLayoutINS4_7SwizzleILi1ELi4ELi3EEENS4_18smem_ptr_flag_bitsILi8EEENSR_INS5_IJNSA_ILi8EEESI_EEENS5_IJSI_SB_EEEEEEEvNS4_8identityENS4_13SM90_TMA_LOADES19_vS1A_EENS_8epilogue10collective6detail29Sm90TmaWarpSpecializedAdapterINS1E_15DefaultEpilogueIaSK_SK_NS1D_6thread17LinearCombinationIaLi1EiiLNS1I_9ScaleType4KindE0ELNS_15FloatRoundStyleE2EaEENS1_15EpilogueDefaultEEEEEvvEEEEvNT_6ParamsE)
        .other          _ZN7cutlass13device_kernelINS_4gemm6kernel13GemmUniversalIN4cute5tupleIJiiiiEEENS1_10collective13CollectiveMmaINS1_34MainloopSm90TmaGmmaWarpSpecializedILi22ENS5_IJNS4_1CILi1EEENSA_ILi2EEESB_EEENS1_35KernelTmaWarpSpecializedCooperativeEEENS5_IJNSA_ILi256EEENSA_ILi64EEENSA_ILi32EEEEEEaNS5_IJlSB_lEEEaSK_NS4_8TiledMMAINS4_8MMA_AtomIJNS4_4SM904GMMA26MMA_64x64x32_S32S8S8_SS_TNEEEENS4_6LayoutINS5_IJSC_SB_SB_EEENS5_IJSB_NSA_ILi0EEEST_EEEEENS5_IJNS4_10UnderscoreESW_SW_EEEEENS4_23SM90_TMA_LOAD_MULTICASTENS4_14ComposedLayoutINS4_7SwizzleILi1ELi4ELi3EEENS4_18smem_ptr_flag_bitsILi8EEENSR_INS5_IJNSA_ILi8EEESI_EEENS5_IJSI_SB_EEEEEEEvNS4_8identityENS4_13SM90_TMA_LOADES19_vS1A_EENS_8epilogue10collective6detail29Sm90TmaWarpSpecializedAdapterINS1E_15DefaultEpilogueIaSK_SK_NS1D_6thread17LinearCombinationIaLi1EiiLNS1I_9ScaleType4KindE0ELNS_15FloatRoundStyleE2EaEENS1_15EpilogueDefaultEEEEEvvEEEEvNT_6ParamsE,@"STO_CUDA_ENTRY STV_DEFAULT"
_ZN7cutlass13device_kernelINS_4gemm6kernel13GemmUniversalIN4cute5tupleIJiiiiEEENS1_10collective13CollectiveMmaINS1_34MainloopSm90TmaGmmaWarpSpecializedILi22ENS5_IJNS4_1CILi1EEENSA_ILi2EEESB_EEENS1_35KernelTmaWarpSpecializedCooperativeEEENS5_IJNSA_ILi256EEENSA_ILi64EEENSA_ILi32EEEEEEaNS5_IJlSB_lEEEaSK_NS4_8TiledMMAINS4_8MMA_AtomIJNS4_4SM904GMMA26MMA_64x64x32_S32S8S8_SS_TNEEEENS4_6LayoutINS5_IJSC_SB_SB_EEENS5_IJSB_NSA_ILi0EEEST_EEEEENS5_IJNS4_10UnderscoreESW_SW_EEEEENS4_23SM90_TMA_LOAD_MULTICASTENS4_14ComposedLayoutINS4_7SwizzleILi1ELi4ELi3EEENS4_18smem_ptr_flag_bitsILi8EEENSR_INS5_IJNSA_ILi8EEESI_EEENS5_IJSI_SB_EEEEEEEvNS4_8identityENS4_13SM90_TMA_LOADES19_vS1A_EENS_8epilogue10collective6detail29Sm90TmaWarpSpecializedAdapterINS1E_15DefaultEpilogueIaSK_SK_NS1D_6thread17LinearCombinationIaLi1EiiLNS1I_9ScaleType4KindE0ELNS_15FloatRoundStyleE2EaEENS1_15EpilogueDefaultEEEEEvvEEEEvNT_6ParamsE:
[----:B------:R-:W0:Y:S01]  /*0000*/  LDC R1, c[0x0][0x28] ;  /* 0x00000a00ff017b82 */ /* 0x000e220000000800 */
[----:B------:R-:W1:Y:S01]  /*0010*/  S2R R18, SR_TID.X ;  /* 0x0000000000127919 */ /* 0x000e620000002100 */
[----:B------:R-:W-:Y:S01]  /*0020*/  ELECT P0, URZ, PT ;  /* 0x00000000003f782f */ /* 0x000fe20003800000 */
[----:B------:R-:W-:Y:S01]  /*0030*/  BSSY B0, `(.L_x_0) ;  /* 0x000000f000007945 */ /* 0x000fe20003800000 */
[--C-:B-1----:R-:W-:Y:S02]  /*0040*/  SHF.R.U32.HI R0, RZ, 0x5, R18.reuse ;  /* 0x00000005ff007819 */ /* 0x102fe40000011612 */
[----:B------:R-:W-:-:S03]  /*0050*/  SHF.R.U32.HI R3, RZ, 0x7, R18 ;  /* 0x00000007ff037819 */ /* 0x000fc60000011612 */
[----:B------:R-:W1:Y:S04]  /*0060*/  SHFL.IDX PT, R2, R0, RZ, 0x1f ;  /* 0x00001fff00027589 */ /* 0x000e6800000e0000 */
[----:B------:R2:W3:Y:S01]  /*0070*/  SHFL.IDX PT, R5, R3, RZ, 0x1f ;  /* 0x00001fff03057589 */ /* 0x0004e200000e0000 */
[----:B-1----:R-:W-:-:S13]  /*0080*/  ISETP.NE.OR P0, PT, R2, RZ, !P0 ;  /* 0x000000ff0200720c */ /* 0x002fda0004705670 */
[----:B0-23--:R-:W-:Y:S05]  /*0090*/  @P0 BRA `(.L_x_1) ;  /* 0x0000000000200947 */ /* 0x00dfea0003800000 */
[----:B------:R-:W-:Y:S02]  /*00a0*/  ULDC.64 UR4, c[0x0][0x198] ;  /* 0x0000660000047ab9 */ /* 0x000fe40000000a00 */
[----:B------:R-:W-:Y:S02]  /*00b0*/  UIADD3 UR6, UP0, UR4, 0xf0, URZ ;  /* 0x000000f004067890 */ /* 0x000fe4000ff1e03f */
[----:B------:R-:W-:Y:S02]  /*00c0*/  UIADD3 UR4, UP1, UR4, 0x1f0, URZ ;  /* 0x000001f004047890 */ /* 0x000fe4000ff3e03f */
[----:B------:R-:W-:Y:S02]  /*00d0*/  UIADD3.X UR7, URZ, UR5, URZ, UP0, !UPT ;  /* 0x000000053f077290 */ /* 0x000fe400087fe43f */
[----:B------:R-:W-:-:S07]  /*00e0*/  UIADD3.X UR5, URZ, UR5, URZ, UP1, !UPT ;  /* 0x000000053f057290 */ /* 0x000fce0008ffe43f */
[----:B------:R0:W-:Y:S02]  /*00f0*/  UTMACCTL.PF [UR6] ;  /* 0x00000000060079b9 */ /* 0x0001e40008040000 */
[----:B------:R0:W-:Y:S02]  /*0100*/  UTMACCTL.PF [UR4] ;  /* 0x00000000040079b9 */ /* 0x0001e40008040000 */
[----:B0-----:R-:W-:Y:S01]  /*0110*/  NOP ;  /* 0x0000000000007918 */ /* 0x001fe20000000000 */
.L_x_1:
[----:B------:R-:W-:Y:S05]  /*0120*/  BSYNC B0 ;  /* 0x0000000000007941 */ /* 0x000fea0003800000 */
.L_x_0:
[----:B------:R-:W0:Y:S02]  /*0130*/  SHFL.IDX PT, R3, R0, RZ, 0x1f ;  /* 0x00001fff00037589 */ /* 0x000e2400000e0000 */
[----:B0-----:R-:W-:-:S13]  /*0140*/  ISETP.NE.AND P0, PT, R3, RZ, PT ;  /* 0x000000ff0300720c */ /* 0x001fda0003f05270 */
[----:B------:R-:W-:Y:S05]  /*0150*/  @P0 BRA `(.L_x_2) ;  /* 0x0000000000f40947 */ /* 0x000fea0003800000 */
[----:B------:R-:W-:Y:S01]  /*0160*/  ELECT P0, URZ, PT ;  /* 0x00000000003f782f */ /* 0x000fe20003800000 */
[----:B------:R-:W-:-:S12]  /*0170*/  BSSY B0, `(.L_x_2) ;  /* 0x000003b000007945 */ /* 0x000fd80003800000 */
[----:B------:R-:W-:Y:S05]  /*0180*/  @!P0 BRA `(.L_x_3) ;  /* 0x0000000000e48947 */ /* 0x000fea0003800000 */
[----:B------:R-:W0:Y:S01]  /*0190*/  S2UR UR8, SR_CgaCtaId ;  /* 0x00000000000879c3 */ /* 0x000e220000008800 */
[----:B------:R-:W-:Y:S01]  /*01a0*/  UMOV UR4, 0x400 ;  /* 0x0000040000047882 */ /* 0x000fe20000000000 */
[----:B------:R-:W-:Y:S01]  /*01b0*/  UMOV UR5, 0x1 ;  /* 0x0000000100057882 */ /* 0x000fe20000000000 */
[----:B------:R-:W-:Y:S02]  /*01c0*/  UMOV UR6, 0x4 ;  /* 0x0000000400067882 */ /* 0x000fe40000000000 */
[----:B------:R-:W-:-:S04]  /*01d0*/  UIADD3 UR6, -UR6, 0x100000, URZ ;  /* 0x0010000006067890 */ /* 0x000fc8000fffe13f */
[----:B------:R-:W-:Y:S02]  /*01e0*/  USHF.L.U32 UR7, UR6, 0xb, URZ ;  /* 0x0000000b06077899 */ /* 0x000fe4000800063f */
[----:B------:R-:W-:Y:S02]  /*01f0*/  USHF.L.U32 UR6, UR6, 0x1, URZ ;  /* 0x0000000106067899 */ /* 0x000fe4000800063f */
[----:B0-----:R-:W-:Y:S02]  /*0200*/  ULEA UR8, UR8, UR4, 0x18 ;  /* 0x0000000408087291 */ /* 0x001fe4000f8ec03f */
[----:B------:R-:W-:-:S04]  /*0210*/  UIADD3 UR4, -UR5, 0x100000, URZ ;  /* 0x0010000005047890 */ /* 0x000fc8000fffe13f */
[----:B------:R-:W-:Y:S02]  /*0220*/  USHF.L.U32 UR5, UR4, 0xb, URZ ;  /* 0x0000000b04057899 */ /* 0x000fe4000800063f */
[----:B------:R-:W-:Y:S01]  /*0230*/  USHF.L.U32 UR4, UR4, 0x1, URZ ;  /* 0x0000000104047899 */ /* 0x000fe2000800063f */
[----:B------:R-:W0:Y:S11]  /*0240*/  FENCE.VIEW.ASYNC.S ;  /* 0x00000000000073c6 */ /* 0x000e360000000000 */
[----:B0-----:R0:W1:Y:S01]  /*0250*/  SYNCS.EXCH.64 URZ, [UR8], UR4 ;  /* 0x00000004083f75b2 */ /* 0x0010620008000100 */
[----:B------:R0:W2:Y:S01]  /*0260*/  SYNCS.EXCH.64 URZ, [UR8+0xb0], UR6 ;  /* 0x0000b006083f75b2 */ /* 0x0000a20008000100 */
[----:B------:R0:W3:Y:S01]  /*0270*/  SYNCS.EXCH.64 URZ, [UR8+0x8], UR4 ;  /* 0x00000804083f75b2 */ /* 0x0000e20008000100 */
[----:B------:R0:W4:Y:S01]  /*0280*/  SYNCS.EXCH.64 URZ, [UR8+0xb8], UR6 ;  /* 0x0000b806083f75b2 */ /* 0x0001220008000100 */
[----:B------:R0:W0:Y:S01]  /*0290*/  SYNCS.EXCH.64 URZ, [UR8+0x10], UR4 ;  /* 0x00001004083f75b2 */ /* 0x0000220008000100 */
        /* <DEDUP_REMOVED lines=39> */
[----:B-1234-:R-:W-:Y:S01]  /*0510*/  NOP ;  /* 0x0000000000007918 */ /* 0x01efe20000000000 */
.L_x_3:
[----:B0-----:R-:W-:Y:S05]  /*0520*/  BSYNC B0 ;  /* 0x0000000000007941 */ /* 0x001fea0003800000 */
.L_x_2:
[----:B------:R-:W-:Y:S01]  /*0530*/  SHF.R.S32.HI R7, RZ, 0x1f, R18 ;  /* 0x0000001fff077819 */ /* 0x000fe20000011412 */
[----:B------:R-:W0:Y:S01]  /*0540*/  SHFL.IDX PT, R0, R0, RZ, 0x1f ;  /* 0x00001fff00007589 */ /* 0x000e2200000e0000 */
[----:B------:R-:W1:Y:S01]  /*0550*/  S2UR UR8, SR_CTAID.X ;  /* 0x00000000000879c3 */ /* 0x000e620000002500 */
[----:B------:R-:W-:Y:S02]  /*0560*/  ELECT P0, URZ, PT ;  /* 0x00000000003f782f */ /* 0x000fe40003800000 */
[----:B------:R-:W-:Y:S01]  /*0570*/  LEA.HI R7, R7, R18, RZ, 0x7 ;  /* 0x0000001207077211 */ /* 0x000fe200078f38ff */
[----:B------:R-:W2:Y:S01]  /*0580*/  S2R R4, SR_CTAID.Y ;  /* 0x0000000000047919 */ /* 0x000ea20000002600 */
[----:B------:R-:W-:Y:S01]  /*0590*/  ULDC UR4, c[0x0][0x154] ;  /* 0x0000550000047ab9 */ /* 0x000fe20000000800 */
[----:B------:R-:W-:Y:S01]  /*05a0*/  NOP ;  /* 0x0000000000007918 */ /* 0x000fe20000000000 */
[----:B------:R-:W-:Y:S01]  /*05b0*/  LOP3.LUT R7, R7, 0xffffff80, RZ, 0xc0, !PT ;  /* 0xffffff8007077812 */ /* 0x000fe200078ec0ff */
[----:B------:R-:W-:Y:S01]  /*05c0*/  NOP ;  /* 0x0000000000007918 */ /* 0x000fe20000000000 */
[----:B------:R-:W3:Y:S03]  /*05d0*/  LDC R12, c[0x0][0x140] ;  /* 0x00005000ff0c7b82 */ /* 0x000ee60000000800 */
[----:B------:R-:W-:-:S05]  /*05e0*/  IMAD.IADD R7, R18, 0x1, -R7 ;  /* 0x0000000112077824 */ /* 0x000fca00078e0a07 */
[----:B------:R-:W-:Y:S02]  /*05f0*/  SHF.R.S32.HI R6, RZ, 0x1f, R7 ;  /* 0x0000001fff067819 */ /* 0x000fe40000011407 */
[----:B------:R-:W-:Y:S02]  /*0600*/  LOP3.LUT P2, RZ, R7, 0x7, RZ, 0xc0, !PT ;  /* 0x0000000707ff7812 */ /* 0x000fe4000784c0ff */
[----:B------:R-:W-:Y:S02]  /*0610*/  LEA.HI R6, R6, R7, RZ, 0x3 ;  /* 0x0000000706067211 */ /* 0x000fe400078f18ff */
[----:B0-----:R-:W-:Y:S02]  /*0620*/  ISETP.NE.OR P0, PT, R0, RZ, !P0 ;  /* 0x000000ff0000720c */ /* 0x001fe40004705670 */
[--C-:B------:R-:W-:Y:S02]  /*0630*/  SHF.R.S32.HI R0, RZ, 0x3, R6.reuse ;  /* 0x00000003ff007819 */ /* 0x100fe40000011406 */
[----:B------:R-:W-:-:S02]  /*0640*/  SHF.R.S32.HI R9, RZ, 0x1f, R6 ;  /* 0x0000001fff097819 */ /* 0x000fc40000011406 */
[----:B------:R-:W-:Y:S02]  /*0650*/  SHF.R.S32.HI R6, RZ, 0x1f, R3 ;  /* 0x0000001fff067819 */ /* 0x000fe40000011403 */
[----:B------:R-:W-:Y:S02]  /*0660*/  LEA.HI R9, R9, R0, RZ, 0x2 ;  /* 0x0000000009097211 */ /* 0x000fe400078f10ff */
[----:B------:R-:W-:Y:S02]  /*0670*/  LEA.HI R6, R6, R3, RZ, 0x2 ;  /* 0x0000000306067211 */ /* 0x000fe400078f10ff */
[----:B--2---:R-:W-:Y:S01]  /*0680*/  I2FP.F32.U32 R8, R4 ;  /* 0x0000000400087245 */ /* 0x004fe20000201000 */
[----:B------:R-:W-:Y:S01]  /*0690*/  VOTEU.ALL UP0, P0 ;  /* 0x00000000003f7886 */ /* 0x000fe20000000000 */
[----:B------:R-:W-:Y:S01]  /*06a0*/  LOP3.LUT R6, R6, 0x3ffffffc, RZ, 0xc0, !PT ;  /* 0x3ffffffc06067812 */ /* 0x000fe200078ec0ff */
[----:B------:R-:W-:Y:S01]  /*06b0*/  VOTEU.ALL UP1, P0 ;  /* 0x00000000003f7886 */ /* 0x000fe20000020000 */
[----:B------:R-:W-:Y:S01]  /*06c0*/  LOP3.LUT R9, R9, 0xfffffffc, RZ, 0xc0, !PT ;  /* 0xfffffffc09097812 */ /* 0x000fe200078ec0ff */
[----:B------:R-:W-:Y:S01]  /*06d0*/  FMUL R10, R8, UR4 ;  /* 0x00000004080a7c20 */ /* 0x000fe20008400000 */
[----:B------:R-:W0:Y:S01]  /*06e0*/  @!UP0 S2UR UR7, SR_CgaCtaId ;  /* 0x00000000000789c3 */ /* 0x000e220000008800 */
[----:B------:R-:W-:Y:S01]  /*06f0*/  IMAD.IADD R11, R3, 0x1, -R6 ;  /* 0x00000001030b7824 */ /* 0x000fe200078e0a06 */
[----:B-1----:R-:W-:Y:S01]  /*0700*/  I2FP.F32.U32 R6, UR8 ;  /* 0x0000000800067c45 */ /* 0x002fe20008201000 */
[----:B------:R-:W-:Y:S01]  /*0710*/  IMAD.IADD R0, R0, 0x1, -R9 ;  /* 0x0000000100007824 */ /* 0x000fe200078e0a09 */
[----:B------:R-:W-:Y:S01]  /*0720*/  ULDC UR4, c[0x0][0x150] ;  /* 0x0000540000047ab9 */ /* 0x000fe20000000800 */
[----:B------:R-:W1:Y:S01]  /*0730*/  F2I.U32.TRUNC.NTZ R10, R10 ;  /* 0x0000000a000a7305 */ /* 0x000e62000020f000 */
[----:B------:R-:W-:Y:S01]  /*0740*/  SHF.R.S32.HI R3, RZ, 0x1f, R2 ;  /* 0x0000001fff037819 */ /* 0x000fe20000011402 */
[----:B------:R-:W-:Y:S01]  /*0750*/  FMUL R6, R6, UR4 ;  /* 0x0000000406067c20 */ /* 0x000fe20008400000 */
[----:B------:R-:W2:Y:S01]  /*0760*/  LDC R9, c[0x0][0x148] ;  /* 0x00005200ff097b82 */ /* 0x000ea20000000800 */
[----:B------:R-:W-:Y:S01]  /*0770*/  IMAD R11, R11, 0x4, R0 ;  /* 0x000000040b0b7824 */ /* 0x000fe200078e0200 */
[----:B------:R-:W-:Y:S01]  /*0780*/  LEA.HI R3, R3, R2, RZ, 0x2 ;  /* 0x0000000203037211 */ /* 0x000fe200078f10ff */
[----:B------:R-:W-:Y:S01]  /*0790*/  UMOV UR4, 0x20 ;  /* 0x0000002000047882 */ /* 0x000fe20000000000 */
[----:B------:R-:W-:Y:S01]  /*07a0*/  @!UP0 UMOV UR6, 0x400 ;  /* 0x0000040000068882 */ /* 0x000fe20000000000 */
[----:B------:R-:W4:Y:S01]  /*07b0*/  F2I.U32.TRUNC.NTZ R6, R6 ;  /* 0x0000000600067305 */ /* 0x000f22000020f000 */
[----:B------:R-:W-:Y:S01]  /*07c0*/  LOP3.LUT R3, R3, 0xfffffffc, RZ, 0xc0, !PT ;  /* 0xfffffffc03037812 */ /* 0x000fe200078ec0ff */
[----:B------:R-:W-:Y:S01]  /*07d0*/  IMAD.SHL.U32 R22, R11, 0x4, RZ ;  /* 0x000000040b167824 */ /* 0x000fe200078e00ff */
[----:B------:R-:W5:Y:S01]  /*07e0*/  LDC R8, c[0x0][0x144] ;  /* 0x00005100ff087b82 */ /* 0x000f620000000800 */
[----:B------:R-:W-:-:S04]  /*07f0*/  @!UP0 UIADD3 UR4, -UR4, 0x100000, URZ ;  /* 0x0010000004048890 */ /* 0x000fc8000fffe13f */
[----:B------:R-:W-:Y:S02]  /*0800*/  @!UP0 USHF.L.U32 UR5, UR4, 0xb, URZ ;  /* 0x0000000b04058899 */ /* 0x000fe4000800063f */
[----:B------:R-:W-:Y:S01]  /*0810*/  @!UP0 USHF.L.U32 UR4, UR4, 0x1, URZ ;  /* 0x0000000104048899 */ /* 0x000fe2000800063f */
[----:B---3--:R-:W-:Y:S01]  /*0820*/  ISETP.EQ.U32.AND P3, PT, R12, 0x1, PT ;  /* 0x000000010c00780c */ /* 0x008fe20003f62070 */
[----:B------:R-:W-:Y:S01]  /*0830*/  IMAD.IADD R0, R2, 0x1, -R3 ;  /* 0x0000000102007824 */ /* 0x000fe200078e0a03 */
[----:B------:R-:W-:Y:S01]  /*0840*/  LOP3.LUT R22, R11, 0xc, R22, 0x78, !PT ;  /* 0x0000000c0b167812 */ /* 0x000fe200078e7816 */
[----:B-1----:R-:W-:Y:S01]  /*0850*/  IMAD.MOV R14, RZ, RZ, -R10 ;  /* 0x000000ffff0e7224 */ /* 0x002fe200078e0a0a */
[----:B0-----:R-:W-:Y:S02]  /*0860*/  @!UP0 ULEA UR6, UR7, UR6, 0x18 ;  /* 0x0000000607068291 */ /* 0x001fe4000f8ec03f */
[----:B------:R-:W-:Y:S01]  /*0870*/  ISETP.NE.AND P1, PT, R0, 0x3, PT ;  /* 0x000000030000780c */ /* 0x000fe20003f25270 */
[----:B------:R-:W-:Y:S01]  /*0880*/  VOTEU.ALL UP0, P0 ;  /* 0x00000000003f7886 */ /* 0x000fe20000000000 */
[----:B------:R-:W-:Y:S01]  /*0890*/  ISETP.LT.U32.AND P0, PT, R22, 0x2, !P2 ;  /* 0x000000021600780c */ /* 0x000fe20005701070 */
[----:B----4-:R-:W-:Y:S01]  /*08a0*/  IMAD.MOV R3, RZ, RZ, -R6 ;  /* 0x000000ffff037224 */ /* 0x010fe200078e0a06 */
[----:B------:R-:W-:-:S02]  /*08b0*/  ISETP.EQ.OR P1, PT, R0, RZ, !P1 ;  /* 0x000000ff0000720c */ /* 0x000fc40004f22670 */
[----:B------:R-:W-:Y:S01]  /*08c0*/  ISETP.NE.AND P2, PT, R5, RZ, PT ;  /* 0x000000ff0500720c */ /* 0x000fe20003f45270 */
[----:B--2---:R-:W-:Y:S01]  /*08d0*/  IMAD R7, R9, R14, R4 ;  /* 0x0000000e09077224 */ /* 0x004fe200078e0204 */
[----:B------:R-:W-:Y:S01]  /*08e0*/  ISETP.EQ.AND P1, PT, R5, RZ, P1 ;  /* 0x000000ff0500720c */ /* 0x000fe20000f22270 */
[----:B------:R-:W0:Y:S02]  /*08f0*/  FENCE.VIEW.ASYNC.S ;  /* 0x00000000000073c6 */ /* 0x000e240000000000 */
[----:B0-----:R0:W1:Y:S01]  /*0900*/  @!UP0 SYNCS.EXCH.64 URZ, [UR6+0x170], UR4 ;  /* 0x00017004063f85b2 */ /* 0x0010620008000100 */
[----:B------:R-:W-:Y:S02]  /*0910*/  ISETP.NE.AND P4, PT, R7, R22, PT ;  /* 0x000000160700720c */ /* 0x000fe40003f85270 */
[----:B------:R-:W-:Y:S01]  /*0920*/  SEL R19, RZ, 0x1, !P1 ;  /* 0x00000001ff137807 */ /* 0x000fe20004800000 */
[----:B-----5:R-:W-:Y:S02]  /*0930*/  IMAD R3, R8, R3, UR8 ;  /* 0x0000000808037e24 */ /* 0x020fe4000f8e0203 */
[----:B------:R-:W-:-:S03]  /*0940*/  VIADD R8, R5, 0xffffffff ;  /* 0xffffffff05087836 */ /* 0x000fc60000000000 */
[----:B------:R-:W-:Y:S02]  /*0950*/  ISETP.EQ.OR P4, PT, R3, RZ, !P4 ;  /* 0x000000ff0300720c */ /* 0x000fe40006782670 */
[----:B------:R-:W-:Y:S02]  /*0960*/  ISETP.GE.U32.AND P5, PT, R8, 0x2, PT ;  /* 0x000000020800780c */ /* 0x000fe40003fa6070 */
[----:B------:R-:W-:Y:S02]  /*0970*/  PLOP3.LUT P0, PT, P0, P4, PT, 0x80, 0x0 ;  /* 0x000000000000781c */ /* 0x000fe40000709070 */
[----:B------:R-:W-:Y:S01]  /*0980*/  SEL R19, R19, 0x2, P5 ;  /* 0x0000000213137807 */ /* 0x000fe20002800000 */
[----:B------:R0:W2:Y:S01]  /*0990*/  @!UP1 SYNCS.EXCH.64 URZ, [UR6+0x178], UR4 ;  /* 0x00017804063f95b2 */ /* 0x0000a20008000100 */
[----:B------:R-:W-:Y:S01]  /*09a0*/  P2R R102, PR, RZ, 0x1 ;  /* 0x00000001ff667803 */ /* 0x000fe20000000000 */
[----:B------:R-:W-:Y:S01]  /*09b0*/  NOP ;  /* 0x0000000000007918 */ /* 0x000fe20000000000 */
[----:B------:R-:W-:Y:S07]  /*09c0*/  @!P3 BRA `(.L_x_4) ;  /* 0x000000000008b947 */ /* 0x000fee0003800000 */
[----:B-12---:R-:W-:Y:S01]  /*09d0*/  UCGABAR_ARV ;  /* 0x00000000000079c7 */ /* 0x006fe20008000000 */
[----:B------:R-:W-:Y:S05]  /*09e0*/  BRA `(.L_x_5) ;  /* 0x0000000000047947 */ /* 0x000fea0003800000 */
.L_x_4:
[----:B-12---:R-:W-:Y:S01]  /*09f0*/  NOP ;  /* 0x0000000000007918 */ /* 0x006fe20000000000 */
.L_x_5:
[----:B------:R-:W1:Y:S01]  /*0a00*/  LDC R2, c[0x0][0x65c] ;  /* 0x00019700ff027b82 */ /* 0x000e620000000800 */
[----:B------:R-:W-:Y:S02]  /*0a10*/  IMAD.U32 R6, RZ, RZ, UR8 ;  /* 0x00000008ff067e24 */ /* 0x000fe4000f8e00ff */
[----:B------:R-:W-:Y:S01]  /*0a20*/  IMAD.MOV.U32 R7, RZ, RZ, RZ ;  /* 0x000000ffff077224 */ /* 0x000fe200078e00ff */
[----:B-1----:R-:W-:-:S04]  /*0a30*/  ISETP.NE.AND P1, PT, R2, 0x1, PT ;  /* 0x000000010200780c */ /* 0x002fc80003f25270 */
[----:B------:R-:W-:-:S09]  /*0a40*/  P2R R5, PR, RZ, 0x2 ;  /* 0x00000002ff057803 */ /* 0x000fd20000000000 */
[----:B------:R-:W1:Y:S01]  /*0a50*/  @P1 LDC R17, c[0x0][0x10] ;  /* 0x00000400ff111b82 */ /* 0x000e620000000800 */
[----:B------:R-:W-:Y:S02]  /*0a60*/  @P1 IMAD.MOV.U32 R5, RZ, RZ, RZ ;  /* 0x000000ffff051224 */ /* 0x000fe400078e00ff */
[----:B------:R-:W-:-:S05]  /*0a70*/  @P1 IMAD.MOV.U32 R13, RZ, RZ, RZ ;  /* 0x000000ffff0d1224 */ /* 0x000fca00078e00ff */
[----:B------:R-:W2:Y:S01]  /*0a80*/  @!P1 LDC R11, c[0x0][0xc] ;  /* 0x00000300ff0b9b82 */ /* 0x000ea20000000800 */
[----:B-1----:R-:W-:-:S04]  /*0a90*/  @P1 IMAD.WIDE.U32 R16, R17, UR8, R4 ;  /* 0x0000000811101c25 */ /* 0x002fc8000f8e0004 */
[----:B------:R-:W-:Y:S02]  /*0aa0*/  @P1 IMAD.IADD R17, R17, 0x1, R13 ;  /* 0x0000000111111824 */ /* 0x000fe400078e020d */
[----:B--2---:R-:W-:-:S04]  /*0ab0*/  @!P1 IMAD.WIDE.U32 R6, R4, R11, R6 ;  /* 0x0000000b04069225 */ /* 0x004fc800078e0006 */
[----:B------:R-:W-:Y:S02]  /*0ac0*/  @!P1 IMAD.MOV.U32 R16, RZ, RZ, R6 ;  /* 0x000000ffff109224 */ /* 0x000fe400078e0006 */
[----:B------:R-:W-:Y:S01]  /*0ad0*/  @!P1 IMAD.MOV.U32 R17, RZ, RZ, R7 ;  /* 0x000000ffff119224 */ /* 0x000fe200078e0007 */
[----:B------:R-:W-:Y:S06]  /*0ae0*/  @!P3 BRA `(.L_x_6) ;  /* 0x00000000000cb947 */ /* 0x000fec0003800000 */
[----:B------:R-:W-:Y:S01]  /*0af0*/  UCGABAR_WAIT ;  /* 0x0000000000007dc7 */ /* 0x000fe20008000000 */
[----:B------:R-:W-:Y:S01]  /*0b00*/  CCTL.IVALL ;  /* 0x00000000ff00798f */ /* 0x000fe20002000000 */
[----:B------:R-:W-:Y:S05]  /*0b10*/  BRA `(.L_x_7) ;  /* 0x0000000000047947 */ /* 0x000fea0003800000 */
.L_x_6:
[----:B------:R-:W-:Y:S06]  /*0b20*/  BAR.SYNC.DEFER_BLOCKING 0x0 ;  /* 0x0000000000007b1d */ /* 0x000fec0000010000 */
.L_x_7:
[----:B------:R-:W-:Y:S05]  /*0b30*/  @!P2 BRA `(.L_x_8) ;  /* 0x0000004c00e8a947 */ /* 0x000fea0003800000 */
[----:B------:R-:W-:-:S13]  /*0b40*/  ISETP.GT.U32.AND P0, PT, R8, 0x1, PT ;  /* 0x000000010800780c */ /* 0x000fda0003f04070 */
[----:B0-----:R-:W-:Y:S05]  /*0b50*/  @P0 EXIT ;  /* 0x000000000000094d */ /* 0x001fea0003800000 */
[----:B------:R-:W-:Y:S01]  /*0b60*/  ULDC.64 UR4, c[0x0][0x650] ;  /* 0x0001940000047ab9 */ /* 0x000fe20000000a00 */
[----:B------:R-:W-:Y:S01]  /*0b70*/  PRMT R0, RZ, 0x7610, R0 ;  /* 0x00007610ff007816 */ /* 0x000fe20000000000 */
[----:B------:R-:W-:Y:S01]  /*0b80*/  IMAD.MOV.U32 R91, RZ, RZ, -0x1 ;  /* 0xffffffffff5b7424 */ /* 0x000fe200078e00ff */
[----:B------:R-:W-:Y:S01]  /*0b90*/  ISETP.GE.U32.AND P0, PT, R16, UR4, PT ;  /* 0x0000000410007c0c */ /* 0x000fe2000bf06070 */
[----:B------:R-:W-:Y:S02]  /*0ba0*/  IMAD.MOV.U32 R92, RZ, RZ, -0x1 ;  /* 0xffffffffff5c7424 */ /* 0x000fe400078e00ff */
[----:B------:R-:W-:Y:S01]  /*0bb0*/  IMAD.MOV.U32 R23, RZ, RZ, -0x1 ;  /* 0xffffffffff177424 */ /* 0x000fe200078e00ff */
[----:B------:R-:W-:-:S13]  /*0bc0*/  ISETP.GE.U32.AND.EX P0, PT, R17, UR5, PT, P0 ;  /* 0x0000000511007c0c */ /* 0x000fda000bf06100 */
[----:B------:R-:W-:Y:S05]  /*0bd0*/  @P0 BRA `(.L_x_9) ;  /* 0x00000004002c0947 */ /* 0x000fea0003800000 */
[----:B------:R-:W0:Y:S01]  /*0be0*/  LDC.64 R20, c[0x0][0x628] ;  /* 0x00018a00ff147b82 */ /* 0x000e220000000a00 */
[----:B------:R-:W-:Y:S02]  /*0bf0*/  IMAD.MOV.U32 R6, RZ, RZ, R16 ;  /* 0x000000ffff067224 */ /* 0x000fe400078e0010 */
[----:B------:R-:W-:-:S05]  /*0c00*/  IMAD.MOV.U32 R7, RZ, RZ, R17 ;  /* 0x000000ffff077224 */ /* 0x000fca00078e0011 */
[----:B------:R-:W1:Y:S08]  /*0c10*/  LDC R0, c[0x0][0x630] ;  /* 0x00018c00ff007b82 */ /* 0x000e700000000800 */
[----:B------:R-:W2:Y:S01]  /*0c20*/  LDC.64 R24, c[0x0][0x620] ;  /* 0x00018800ff187b82 */ /* 0x000ea20000000a00 */
[----:B0-----:R-:W-:-:S04]  /*0c30*/  ISETP.NE.U32.AND P0, PT, R20, RZ, PT ;  /* 0x000000ff1400720c */ /* 0x001fc80003f05070 */
[----:B------:R-:W-:-:S13]  /*0c40*/  ISETP.NE.AND.EX P0, PT, R21, RZ, PT, P0 ;  /* 0x000000ff1500720c */ /* 0x000fda0003f05300 */
[----:B-12---:R-:W-:Y:S05]  /*0c50*/  @!P0 BRA `(.L_x_10) ;  /* 0x0000000000288947 */ /* 0x006fea0003800000 */
[----:B------:R-:W0:Y:S02]  /*0c60*/  LDC R13, c[0x0][0x634] ;  /* 0x00018d00ff0d7b82 */ /* 0x000e240000000800 */
[----:B0-----:R-:W-:-:S05]  /*0c70*/  IADD3 R13, P0, R16, R13, RZ ;  /* 0x0000000d100d7210 */ /* 0x001fca0007f1e0ff */
[----:B------:R-:W-:-:S04]  /*0c80*/  IMAD.X R15, RZ, RZ, R17, P0 ;  /* 0x000000ffff0f7224 */ /* 0x000fc800000e0611 */
[----:B------:R-:W-:-:S04]  /*0c90*/  IMAD.WIDE.U32 R6, R15, R20, RZ ;  /* 0x000000140f067225 */ /* 0x000fc800078e00ff */
[----:B------:R-:W-:-:S04]  /*0ca0*/  IMAD.WIDE.U32 R10, P0, R13, R21, R6 ;  /* 0x000000150d0a7225 */ /* 0x000fc80007800006 */
[----:B------:R-:W-:-:S04]  /*0cb0*/  IMAD.WIDE.U32 R6, R13, R20, RZ ;  /* 0x000000140d067225 */ /* 0x000fc800078e00ff */
[----:B------:R-:W-:Y:S01]  /*0cc0*/  IMAD.X R13, RZ, RZ, RZ, P0 ;  /* 0x000000ffff0d7224 */ /* 0x000fe200000e06ff */
[----:B------:R-:W-:Y:S01]  /*0cd0*/  IADD3 RZ, P0, R7, R10, RZ ;  /* 0x0000000a07ff7210 */ /* 0x000fe20007f1e0ff */
[----:B------:R-:W-:-:S04]  /*0ce0*/  IMAD.MOV.U32 R12, RZ, RZ, R11 ;  /* 0x000000ffff0c7224 */ /* 0x000fc800078e000b */
[----:B------:R-:W-:-:S08]  /*0cf0*/  IMAD.WIDE.U32.X R6, R15, R21, R12, P0 ;  /* 0x000000150f067225 */ /* 0x000fd000000e040c */
.L_x_10:
[----:B------:R-:W0:Y:S01]  /*0d00*/  LDC.64 R20, c[0x0][0x640] ;  /* 0x00019000ff147b82 */ /* 0x000e220000000a00 */
[--C-:B------:R-:W-:Y:S01]  /*0d10*/  SHF.R.U64 R27, R6, R0, R7.reuse ;  /* 0x00000000061b7219 */ /* 0x100fe20000001207 */
[----:B------:R-:W-:Y:S01]  /*0d20*/  IMAD R28, R9, R14, R4 ;  /* 0x0000000e091c7224 */ /* 0x000fe200078e0204 */
[----:B------:R-:W-:Y:S02]  /*0d30*/  SHF.R.U32.HI R0, RZ, R0, R7 ;  /* 0x00000000ff007219 */ /* 0x000fe40000011607 */
[----:B------:R-:W-:-:S03]  /*0d40*/  IADD3 R5, P0, RZ, -R27, RZ ;  /* 0x8000001bff057210 */ /* 0x000fc60007f1e0ff */
[----:B------:R-:W1:Y:S02]  /*0d50*/  LDC R8, c[0x0][0x618] ;  /* 0x00018600ff087b82 */ /* 0x000e640000000800 */
[----:B------:R-:W-:-:S04]  /*0d60*/  IMAD.X R7, RZ, RZ, ~R0, P0 ;  /* 0x000000ffff077224 */ /* 0x000fc800000e0e00 */
[-C--:B------:R-:W-:Y:S02]  /*0d70*/  IMAD R0, R7, R24.reuse, RZ ;  /* 0x0000001807007224 */ /* 0x080fe400078e02ff */
[----:B------:R-:W2:Y:S01]  /*0d80*/  LDC R11, c[0x0][0x608] ;  /* 0x00018200ff0b7b82 */ /* 0x000ea20000000800 */
[----:B------:R-:W-:-:S04]  /*0d90*/  IMAD.WIDE.U32 R6, R5, R24, R16 ;  /* 0x0000001805067225 */ /* 0x000fc800078e0010 */
[----:B------:R-:W-:Y:S02]  /*0da0*/  IMAD R5, R5, R25, R0 ;  /* 0x0000001905057224 */ /* 0x000fe400078e0200 */
[----:B------:R-:W-:Y:S01]  /*0db0*/  IMAD.MOV.U32 R25, RZ, RZ, 0x1 ;  /* 0x00000001ff197424 */ /* 0x000fe200078e00ff */
[----:B------:R-:W3:Y:S01]  /*0dc0*/  LDC R12, c[0x0][0x658] ;  /* 0x00019600ff0c7b82 */ /* 0x000ee20000000800 */
[----:B0-----:R-:W-:Y:S01]  /*0dd0*/  ISETP.NE.U32.AND P0, PT, R20, RZ, PT ;  /* 0x000000ff1400720c */ /* 0x001fe20003f05070 */
[----:B------:R-:W-:Y:S02]  /*0de0*/  IMAD.IADD R5, R7, 0x1, R5 ;  /* 0x0000000107057824 */ /* 0x000fe400078e0205 */
[----:B------:R-:W-:Y:S01]  /*0df0*/  IMAD.MOV.U32 R7, RZ, RZ, -0x1 ;  /* 0xffffffffff077424 */ /* 0x000fe200078e00ff */
[----:B------:R-:W-:-:S03]  /*0e00*/  ISETP.NE.AND.EX P0, PT, R21, RZ, PT, P0 ;  /* 0x000000ff1500720c */ /* 0x000fc60003f05300 */
[----:B------:R-:W0:Y:S01]  /*0e10*/  LDC R15, c[0x0][0x600] ;  /* 0x00018000ff0f7b82 */ /* 0x000e220000000800 */
[-CC-:B-1----:R-:W-:Y:S02]  /*0e20*/  SHF.R.U64 R13, R6, R8.reuse, R5.reuse ;  /* 0x00000008060d7219 */ /* 0x182fe40000001205 */
[----:B------:R-:W-:-:S05]  /*0e30*/  SHF.R.U32.HI R0, RZ, R8, R5 ;  /* 0x00000008ff007219 */ /* 0x000fca0000011605 */
[----:B------:R-:W1:Y:S01]  /*0e40*/  LDC R23, c[0x0][0x648] ;  /* 0x00019200ff177b82 */ /* 0x000e620000000800 */
[-CC-:B--2---:R-:W-:Y:S02]  /*0e50*/  SHF.R.U64 R29, R13, R11.reuse, R0.reuse ;  /* 0x0000000b0d1d7219 */ /* 0x184fe40000001200 */
[----:B------:R-:W-:-:S05]  /*0e60*/  SHF.R.U32.HI R5, RZ, R11, R0 ;  /* 0x0000000bff057219 */ /* 0x000fca0000011600 */
[----:B------:R-:W2:Y:S01]  /*0e70*/  LDC R24, c[0x0][0x638] ;  /* 0x00018e00ff187b82 */ /* 0x000ea20000000800 */
[-CC-:B---3--:R-:W-:Y:S02]  /*0e80*/  SHF.R.U64 R14, R29, R12.reuse, R5.reuse ;  /* 0x0000000c1d0e7219 */ /* 0x188fe40000001205 */
[-C--:B------:R-:W-:Y:S02]  /*0e90*/  SHF.L.U32 R0, R7, R12.reuse, RZ ;  /* 0x0000000c07007219 */ /* 0x080fe400000006ff */
[----:B------:R-:W-:Y:S01]  /*0ea0*/  SHF.R.U32.HI R5, RZ, R12, R5 ;  /* 0x0000000cff057219 */ /* 0x000fe20000011605 */
[----:B------:R-:W-:Y:S01]  /*0eb0*/  IMAD.MOV.U32 R4, RZ, RZ, R14 ;  /* 0x000000ffff047224 */ /* 0x000fe200078e000e */
[----:B------:R-:W-:Y:S01]  /*0ec0*/  LOP3.LUT R10, RZ, R0, RZ, 0x33, !PT ;  /* 0x00000000ff0a7212 */ /* 0x000fe200078e33ff */
[----:B------:R-:W3:Y:S01]  /*0ed0*/  LDC R26, c[0x0][0x610] ;  /* 0x00018400ff1a7b82 */ /* 0x000ee20000000800 */
[----:B------:R-:W-:Y:S05]  /*0ee0*/  @!P0 BRA `(.L_x_11) ;  /* 0x0000000000288947 */ /* 0x000fea0003800000 */
[----:B------:R-:W4:Y:S02]  /*0ef0*/  LDC R9, c[0x0][0x64c] ;  /* 0x00019300ff097b82 */ /* 0x000f240000000800 */
[----:B----4-:R-:W-:-:S05]  /*0f00*/  IADD3 R9, P0, R14, R9, RZ ;  /* 0x000000090e097210 */ /* 0x010fca0007f1e0ff */
        /* <DEDUP_REMOVED lines=8> */
.L_x_11:
[----:B-1----:R-:W-:Y:S01]  /*0f90*/  SHF.R.U64 R4, R4, R23, R5 ;  /* 0x0000001704047219 */ /* 0x002fe20000001205 */
[----:B0-----:R-:W-:Y:S01]  /*0fa0*/  VIADD R6, R15, 0xffffffff ;  /* 0xffffffff0f067836 */ /* 0x001fe20000000000 */
[----:B------:R-:W-:Y:S01]  /*0fb0*/  SHF.L.U32 R0, R25, R12, RZ ;  /* 0x0000000c19007219 */ /* 0x000fe200000006ff */
[----:B------:R-:W-:Y:S01]  /*0fc0*/  IMAD.MOV.U32 R23, RZ, RZ, R27 ;  /* 0x000000ffff177224 */ /* 0x000fe200078e001b */
[----:B------:R-:W-:Y:S01]  /*0fd0*/  LOP3.LUT R5, R29, R10, RZ, 0xc0, !PT ;  /* 0x0000000a1d057212 */ /* 0x000fe200078ec0ff */
[----:B------:R-:W-:Y:S01]  /*0fe0*/  IMAD.MOV R7, RZ, RZ, -R4 ;  /* 0x000000ffff077224 */ /* 0x000fe200078e0a04 */
[----:B------:R-:W-:Y:S02]  /*0ff0*/  SEL R3, R3, R28, !P1 ;  /* 0x0000001c03037207 */ /* 0x000fe40004800000 */
[----:B------:R-:W-:Y:S01]  /*1000*/  LOP3.LUT R6, R13, R6, RZ, 0xc0, !PT ;  /* 0x000000060d067212 */ /* 0x000fe200078ec0ff */
[----:B------:R-:W-:Y:S02]  /*1010*/  IMAD R4, R0, R4, R5 ;  /* 0x0000000400047224 */ /* 0x000fe400078e0205 */
[----:B--2---:R-:W-:-:S02]  /*1020*/  IMAD R0, R7, R24, R14 ;  /* 0x0000001807007224 */ /* 0x004fc400078e020e */
[----:B---3--:R-:W-:Y:S02]  /*1030*/  IMAD R3, R4, R26, R3 ;  /* 0x0000001a04037224 */ /* 0x008fe400078e0203 */
[----:B------:R-:W-:Y:S02]  /*1040*/  IMAD.MOV.U32 R5, RZ, RZ, 0x1 ;  /* 0x00000001ff057424 */ /* 0x000fe400078e00ff */
[----:B------:R-:W-:-:S03]  /*1050*/  IMAD R4, R0, R15, R6 ;  /* 0x0000000f00047224 */ /* 0x000fc600078e0206 */
[----:B------:R-:W-:Y:S02]  /*1060*/  PRMT R0, R5, 0x7610, R0 ;  /* 0x0000761005007816 */ /* 0x000fe40000000000 */
[----:B------:R-:W-:Y:S02]  /*1070*/  SEL R92, R4, R3, !P1 ;  /* 0x00000003045c7207 */ /* 0x000fe40004800000 */
[----:B------:R-:W-:-:S07]  /*1080*/  SEL R91, R3, R4, !P1 ;  /* 0x00000004035b7207 */ /* 0x000fce0004800000 */
.L_x_9:
[----:B------:R-:W-:-:S08]  /*1090*/  NOP ;  /* 0x0000000000007918 */ /* 0x000fd00000000000 */
[----:B------:R-:W0:Y:S02]  /*10a0*/  USETMAXREG.TRY_ALLOC.CTAPOOL UP0, 0xe8 ;  /* 0x000000e8000079c8 */ /* 0x000e240008000600 */
[----:B0-----:R-:W-:-:S13]  /*10b0*/  PLOP3.LUT P0, PT, PT, PT, UP0, 0x80, 0x0 ;  /* 0x000000000000781c */ /* 0x001fda0003f0f008 */
[----:B------:R-:W-:Y:S05]  /*10c0*/  @!P0 BRA `(.L_x_9) ;  /* 0xfffffffc00f08947 */ /* 0x000fea000383ffff */
[----:B------:R-:W-:Y:S01]  /*10d0*/  ULDC.64 UR4, c[0x0][0x598] ;  /* 0x0001660000047ab9 */ /* 0x000fe20000000a00 */
[----:B------:R-:W-:Y:S01]  /*10e0*/  ULDC.64 UR36, c[0x0][0x208] ;  /* 0x0000820000247ab9 */ /* 0x000fe20000000a00 */
[----:B------:R-:W-:-:S04]  /*10f0*/  ISETP.NE.U32.AND P0, PT, RZ, UR4, PT ;  /* 0x00000004ff007c0c */ /* 0x000fc8000bf05070 */
[----:B------:R-:W-:-:S13]  /*1100*/  ISETP.NE.AND.EX P0, PT, RZ, UR5, PT, P0 ;  /* 0x00000005ff007c0c */ /* 0x000fda000bf05300 */
[----:B------:R-:W-:Y:S05]  /*1110*/  @!P0 BRA `(.L_x_12) ;  /* 0x00000000001c8947 */ /* 0x000fea0003800000 */
[----:B------:R-:W0:Y:S02]  /*1120*/  LDC.64 R4, c[0x0][0x598] ;  /* 0x00016600ff047b82 */ /* 0x000e240000000a00 */
[----:B0-----:R-:W2:Y:S02]  /*1130*/  LDG.E.64 R4, desc[UR36][R4.64] ;  /* 0x0000002404047981 */ /* 0x001ea4000c1e1b00 */
[----:B--2---:R-:W-:-:S04]  /*1140*/  ISETP.NE.U32.AND P0, PT, R4, RZ, PT ;  /* 0x000000ff0400720c */ /* 0x004fc80003f05070 */
[----:B------:R-:W-:-:S13]  /*1150*/  ISETP.NE.AND.EX P0, PT, R5, RZ, PT, P0 ;  /* 0x000000ff0500720c */ /* 0x000fda0003f05300 */
[----:B------:R-:W-:Y:S05]  /*1160*/  @!P0 BRA `(.L_x_12) ;  /* 0x0000000000088947 */ /* 0x000fea0003800000 */
[----:B------:R0:W5:Y:S01]  /*1170*/  LD.E R88, desc[UR36][R4.64] ;  /* 0x0000002404587980 */ /* 0x000162000c101900 */
[----:B------:R-:W-:Y:S05]  /*1180*/  BRA `(.L_x_13) ;  /* 0x0000000000247947 */ /* 0x000fea0003800000 */
.L_x_12:
[----:B------:R-:W-:Y:S02]  /*1190*/  ULDC.64 UR4, c[0x0][0x588] ;  /* 0x0001620000047ab9 */ /* 0x000fe40000000a00 */
[----:B------:R-:W-:-:S04]  /*11a0*/  ISETP.NE.U32.AND P0, PT, RZ, UR4, PT ;  /* 0x00000004ff007c0c */ /* 0x000fc8000bf05070 */
[----:B------:R-:W-:-:S13]  /*11b0*/  ISETP.NE.AND.EX P0, PT, RZ, UR5, PT, P0 ;  /* 0x00000005ff007c0c */ /* 0x000fda000bf05300 */
[----:B------:R-:W-:Y:S05]  /*11c0*/  @!P0 BRA `(.L_x_14) ;  /* 0x00000000000c8947 */ /* 0x000fea0003800000 */
[----:B------:R-:W0:Y:S02]  /*11d0*/  LDC.64 R88, c[0x0][0x588] ;  /* 0x00016200ff587b82 */ /* 0x000e240000000a00 */
[----:B0-----:R1:W5:Y:S01]  /*11e0*/  LDG.E R88, desc[UR36][R88.64] ;  /* 0x0000002458587981 */ /* 0x001362000c1e1900 */
[----:B------:R-:W-:Y:S05]  /*11f0*/  BRA `(.L_x_13) ;  /* 0x0000000000087947 */ /* 0x000fea0003800000 */
.L_x_14:
[----:B------:R-:W-:Y:S02]  /*1200*/  ULDC UR4, c[0x0][0x580] ;  /* 0x0001600000047ab9 */ /* 0x000fe40000000800 */
[----:B------:R-:W-:-:S07]  /*1210*/  IMAD.U32 R88, RZ, RZ, UR4 ;  /* 0x00000004ff587e24 */ /* 0x000fce000f8e00ff */
.L_x_13:
[----:B------:R-:W-:Y:S02]  /*1220*/  ULDC.64 UR4, c[0x0][0x5a0] ;  /* 0x0001680000047ab9 */ /* 0x000fe40000000a00 */
[----:B------:R-:W-:-:S04]  /*1230*/  ISETP.NE.U32.AND P0, PT, RZ, UR4, PT ;  /* 0x00000004ff007c0c */ /* 0x000fc8000bf05070 */
[----:B------:R-:W-:-:S13]  /*1240*/  ISETP.NE.AND.EX P0, PT, RZ, UR5, PT, P0 ;  /* 0x00000005ff007c0c */ /* 0x000fda000bf05300 */
[----:B------:R-:W-:Y:S05]  /*1250*/  @!P0 BRA `(.L_x_15) ;  /* 0x00000000001c8947 */ /* 0x000fea0003800000 */
[----:B0-----:R-:W0:Y:S02]  /*1260*/  LDC.64 R4, c[0x0][0x5a0] ;  /* 0x00016800ff047b82 */ /* 0x001e240000000a00 */
[----:B0-----:R-:W2:Y:S02]  /*1270*/  LDG.E.64 R4, desc[UR36][R4.64] ;  /* 0x0000002404047981 */ /* 0x001ea4000c1e1b00 */
[----:B--2---:R-:W-:-:S04]  /*1280*/  ISETP.NE.U32.AND P0, PT, R4, RZ, PT ;  /* 0x000000ff0400720c */ /* 0x004fc80003f05070 */
[----:B------:R-:W-:-:S13]  /*1290*/  ISETP.NE.AND.EX P0, PT, R5, RZ, PT, P0 ;  /* 0x000000ff0500720c */ /* 0x000fda0003f05300 */
[----:B------:R-:W-:Y:S05]  /*12a0*/  @!P0 BRA `(.L_x_15) ;  /* 0x0000000000088947 */ /* 0x000fea0003800000 */
[----:B-1----:R0:W5:Y:S01]  /*12b0*/  LD.E R89, desc[UR36][R4.64] ;  /* 0x0000002404597980 */ /* 0x002162000c101900 */
[----:B------:R-:W-:Y:S05]  /*12c0*/  BRA `(.L_x_16) ;  /* 0x0000000000247947 */ /* 0x000fea0003800000 */
.L_x_15:
[----:B------:R-:W-:Y:S02]  /*12d0*/  ULDC.64 UR4, c[0x0][0x590] ;  /* 0x0001640000047ab9 */ /* 0x000fe40000000a00 */
[----:B------:R-:W-:-:S04]  /*12e0*/  ISETP.NE.U32.AND P0, PT, RZ, UR4, PT ;  /* 0x00000004ff007c0c */ /* 0x000fc8000bf05070 */
[----:B------:R-:W-:-:S13]  /*12f0*/  ISETP.NE.AND.EX P0, PT, RZ, UR5, PT, P0 ;  /* 0x00000005ff007c0c */ /* 0x000fda000bf05300 */
[----:B------:R-:W-:Y:S05]  /*1300*/  @!P0 BRA `(.L_x_17) ;  /* 0x00000000000c8947 */ /* 0x000fea0003800000 */
[----:B0-----:R-:W1:Y:S02]  /*1310*/  LDC.64 R4, c[0x0][0x590] ;  /* 0x00016400ff047b82 */ /* 0x001e640000000a00 */
[----:B-1----:R1:W5:Y:S01]  /*1320*/  LDG.E R89, desc[UR36][R4.64] ;  /* 0x0000002404597981 */ /* 0x002362000c1e1900 */
[----:B------:R-:W-:Y:S05]  /*1330*/  BRA `(.L_x_16) ;  /* 0x0000000000087947 */ /* 0x000fea0003800000 */
.L_x_17:
[----:B------:R-:W-:Y:S02]  /*1340*/  ULDC UR4, c[0x0][0x584] ;  /* 0x0001610000047ab9 */ /* 0x000fe40000000800 */
[----:B-1----:R-:W-:-:S07]  /*1350*/  IMAD.U32 R89, RZ, RZ, UR4 ;  /* 0x00000004ff597e24 */ /* 0x002fce000f8e00ff */
.L_x_16:
[----:B------:R-:W-:-:S13]  /*1360*/  LOP3.LUT P0, RZ, R0, 0xff, RZ, 0xc0, !PT ;  /* 0x000000ff00ff7812 */ /* 0x000fda000780c0ff */
[----:B------:R-:W-:Y:S05]  /*1370*/  @!P0 EXIT ;  /* 0x000000000000894d */ /* 0x000fea0003800000 */
[----:B------:R-:W-:Y:S01]  /*1380*/  ULDC UR4, c[0x0][0x28c] ;  /* 0x0000a30000047ab9 */ /* 0x000fe20000000800 */
[----:B------:R-:W-:Y:S01]  /*1390*/  UMOV UR38, URZ ;  /* 0x0000003f00267c82 */ /* 0x000fe20008000000 */
[----:B------:R-:W-:Y:S01]  /*13a0*/  UIADD3 UR4, UR4, 0x1f, URZ ;  /* 0x0000001f04047890 */ /* 0x000fe2000fffe03f */
[----:B------:R-:W-:-:S03]  /*13b0*/  UMOV UR39, URZ ;  /* 0x0000003f00277c82 */ /* 0x000fc60008000000 */
[----:B------:R-:W-:-:S04]  /*13c0*/  USHF.R.S32.HI UR5, URZ, 0x1f, UR4 ;  /* 0x0000001f3f057899 */ /* 0x000fc80008011404 */
[----:B------:R-:W-:-:S04]  /*13d0*/  ULEA.HI UR5, UR5, UR4, URZ, 0x5 ;  /* 0x0000000405057291 */ /* 0x000fc8000f8f283f */
[----:B------:R-:W-:-:S12]  /*13e0*/  USHF.R.S32.HI UR40, URZ, 0x5, UR5 ;  /* 0x000000053f287899 */ /* 0x000fd80008011405 */
.L_x_169:
[----:B------:R-:W-:Y:S01]  /*13f0*/  LOP3.LUT R0, R18, 0x80, RZ, 0xc0, !PT ;  /* 0x0000008012007812 */ /* 0x000fe200078ec0ff */
[----:B--2---:R-:W2:Y:S01]  /*1400*/  S2UR UR7, SR_CgaCtaId ;  /* 0x00000000000779c3 */ /* 0x004ea20000008800 */
[----:B------:R-:W-:Y:S02]  /*1410*/  UMOV UR6, 0x400 ;  /* 0x0000040000067882 */ /* 0x000fe40000000000 */
[----:B------:R-:W-:-:S06]  /*1420*/  SHF.R.U32.HI R0, RZ, 0x7, R0 ;  /* 0x00000007ff007819 */ /* 0x000fcc0000011600 */
[----:B---3--:R-:W3:Y:S01]  /*1430*/  SHFL.IDX PT, R0, R0, RZ, 0x1f ;  /* 0x00001fff00007589 */ /* 0x008ee200000e0000 */
[----:B--2---:R-:W-:Y:S01]  /*1440*/  ULEA UR6, UR7, UR6, 0x18 ;  /* 0x0000000607067291 */ /* 0x004fe2000f8ec03f */
[----:B---3--:R-:W-:-:S13]  /*1450*/  R2UR UR4, R0 ;  /* 0x00000000000472ca */ /* 0x008fda00000e0000 */
[----:B------:R-:W-:-:S04]  /*1460*/  ULEA.HI UR5, UR4, UR4, URZ, 0x1 ;  /* 0x0000000404057291 */ /* 0x000fc8000f8f083f */
[----:B------:R-:W-:-:S04]  /*1470*/  ULOP3.LUT UR5, UR5, 0x1ffffe, URZ, 0xc0, !UPT ;  /* 0x001ffffe05057892 */ /* 0x000fc8000f8ec03f */
[----:B------:R-:W-:-:S03]  /*1480*/  UIADD3 UR5, UR4, -UR5, URZ ;  /* 0x8000000504057290 */ /* 0x000fc6000fffe03f */
[----:B------:R-:W-:Y:S01]  /*1490*/  ULDC UR4, c[0x0][0x28c] ;  /* 0x0000a30000047ab9 */ /* 0x000fe20000000800 */
[----:B------:R-:W-:Y:S01]  /*14a0*/  ULEA UR5, UR5, UR6, 0xb ;  /* 0x0000000605057291 */ /* 0x000fe2000f8e583f */
[----:B------:R-:W-:-:S03]  /*14b0*/  ISETP.LT.AND P0, PT, RZ, UR4, PT ;  /* 0x00000004ff007c0c */ /* 0x000fc6000bf01270 */
[----:B------:R-:W-:-:S04]  /*14c0*/  UIADD3 UR5, UR5, 0x280, URZ ;  /* 0x0000028005057890 */ /* 0x000fc8000fffe03f */
[----:B------:R-:W-:-:S04]  /*14d0*/  USHF.R.U32.HI UR5, URZ, 0x4, UR5 ;  /* 0x000000043f057899 */ /* 0x000fc80008011605 */
[----:B------:R-:W-:-:S04]  /*14e0*/  ULOP3.LUT UR5, UR5, 0x3fff, URZ, 0xc0, !UPT ;  /* 0x00003fff05057892 */ /* 0x000fc8000f8ec03f */
[----:B------:R-:W-:Y:S01]  /*14f0*/  ULOP3.LUT UR41, UR5, 0x10000, URZ, 0xfc, !UPT ;  /* 0x0001000005297892 */ /* 0x000fe2000f8efc3f */
[----:B----4-:R-:W-:Y:S11]  /*1500*/  @P0 BRA `(.L_x_18) ;  /* 0x0000000000400947 */ /* 0x010ff60003800000 */
[----:B------:R-:W-:Y:S01]  /*1510*/  MOV R0, 0x0 ;  /* 0x0000000000007802 */ /* 0x000fe20000000f00 */
[----:B------:R-:W-:Y:S01]  /*1520*/  ULDC.64 UR4, c[0x4][0x68] ;  /* 0x01001a0000047ab9 */ /* 0x000fe20000000a00 */
[----:B------:R-:W-:Y:S01]  /*1530*/  ULDC.64 UR6, c[0x4][0x8] ;  /* 0x0100020000067ab9 */ /* 0x000fe20000000a00 */
[----:B01----:R-:W-:Y:S01]  /*1540*/  IMAD.U32 R4, RZ, RZ, UR4 ;  /* 0x00000004ff047e24 */ /* 0x003fe2000f8e00ff */
[----:B------:R0:W1:Y:S01]  /*1550*/  LDC.64 R14, c[0x4][R0] ;  /* 0x01000000000e7b82 */ /* 0x0000620000000a00 */
[----:B------:R-:W-:Y:S01]  /*1560*/  IMAD.U32 R5, RZ, RZ, UR5 ;  /* 0x00000005ff057e24 */ /* 0x000fe2000f8e00ff */
[----:B------:R-:W-:Y:S01]  /*1570*/  ULDC.64 UR4, c[0x4][0x70] ;  /* 0x01001c0000047ab9 */ /* 0x000fe20000000a00 */
[----:B------:R-:W-:Y:S02]  /*1580*/  IMAD.U32 R10, RZ, RZ, UR6 ;  /* 0x00000006ff0a7e24 */ /* 0x000fe4000f8e00ff */
[----:B------:R-:W-:Y:S02]  /*1590*/  IMAD.U32 R6, RZ, RZ, UR4 ;  /* 0x00000004ff067e24 */ /* 0x000fe4000f8e00ff */
[----:B------:R-:W-:-:S02]  /*15a0*/  IMAD.U32 R7, RZ, RZ, UR5 ;  /* 0x00000005ff077e24 */ /* 0x000fc4000f8e00ff */
[----:B------:R-:W-:Y:S02]  /*15b0*/  IMAD.U32 R11, RZ, RZ, UR7 ;  /* 0x00000007ff0b7e24 */ /* 0x000fe4000f8e00ff */
[----:B------:R-:W-:Y:S02]  /*15c0*/  IMAD.MOV.U32 R8, RZ, RZ, 0x1e1 ;  /* 0x000001e1ff087424 */ /* 0x000fe400078e00ff */
[----:B------:R-:W-:Y:S02]  /*15d0*/  IMAD.MOV.U32 R12, RZ, RZ, 0x1 ;  /* 0x00000001ff0c7424 */ /* 0x000fe400078e00ff */
[----:B0-----:R-:W-:-:S07]  /*15e0*/  IMAD.MOV.U32 R13, RZ, RZ, RZ ;  /* 0x000000ffff0d7224 */ /* 0x001fce00078e00ff */
[----:B------:R-:W-:-:S07]  /*15f0*/  LEPC R20, `(.L_x_18) ;  /* 0x000000001014794e */ /* 0x000fce0000000000 */
[----:B-1---5:R-:W-:Y:S05]  /*1600*/  CALL.ABS.NOINC R14 ;  /* 0x000000000e007343 */ /* 0x022fea0003c00000 */
.L_x_18:
[----:B------:R-:W-:-:S04]  /*1610*/  LOP3.LUT R0, R19, 0x1, RZ, 0xfc, !PT ;  /* 0x0000000113007812 */ /* 0x000fc800078efcff */
[----:B------:R-:W-:-:S13]  /*1620*/  ISETP.NE.AND P0, PT, R0, 0x3, PT ;  /* 0x000000030000780c */ /* 0x000fda0003f05270 */
[----:B------:R-:W-:Y:S05]  /*1630*/  @!P0 BRA `(.L_x_19) ;  /* 0x0000000000048947 */ /* 0x000fea0003800000 */
[----:B------:R-:W-:Y:S01]  /*1640*/  BPT.TRAP 0x1 ;  /* 0x000000040000795c */ /* 0x000fe20000300000 */
.L_x_19:
[----:B------:R-:W2:Y:S01]  /*1650*/  S2UR UR5, SR_CgaCtaId ;  /* 0x00000000000579c3 */ /* 0x000ea20000008800 */
[----:B------:R-:W-:Y:S01]  /*1660*/  UMOV UR4, 0x400 ;  /* 0x0000040000047882 */ /* 0x000fe20000000000 */
[----:B------:R-:W-:Y:S02]  /*1670*/  IMAD.U32 R0, RZ, RZ, UR38 ;  /* 0x00000026ff007e24 */ /* 0x000fe4000f8e00ff */
[----:B------:R-:W-:-:S03]  /*1680*/  IMAD.U32 R3, RZ, RZ, UR39 ;  /* 0x00000027ff037e24 */ /* 0x000fc6000f8e00ff */
[----:B------:R-:W-:Y:S01]  /*1690*/  SHF.L.U32 R0, R0, 0x1f, RZ ;  /* 0x0000001f00007819 */ /* 0x000fe200000006ff */
[----:B--2---:R-:W-:-:S06]  /*16a0*/  ULEA UR4, UR5, UR4, 0x18 ;  /* 0x0000000405047291 */ /* 0x004fcc000f8ec03f */
[----:B------:R-:W-:-:S04]  /*16b0*/  IMAD.U32 R6, RZ, RZ, UR4 ;  /* 0x00000004ff067e24 */ /* 0x000fc8000f8e00ff */
[----:B------:R-:W-:-:S04]  /*16c0*/  IMAD R3, R3, 0x8, R6 ;  /* 0x0000000803037824 */ /* 0x000fc800078e0206 */
[----:B------:R2:W3:Y:S01]  /*16d0*/  SYNCS.PHASECHK.TRANS64.TRYWAIT P1, [R3+URZ], R0 ;  /* 0x00000000030075a7 */ /* 0x0004e2000802017f */
[----:B------:R-:W-:Y:S05]  /*16e0*/  @!P0 BRA `(.L_x_20) ;  /* 0x0000000000048947 */ /* 0x000fea0003800000 */
[----:B------:R-:W-:Y:S01]  /*16f0*/  BPT.TRAP 0x1 ;  /* 0x000000040000795c */ /* 0x000fe20000300000 */
.L_x_20:
[----:B---3--:R-:W-:Y:S05]  /*1700*/  @P1 BRA `(.L_x_21) ;  /* 0x0000000000081947 */ /* 0x008fea0003800000 */
[----:B------:R-:W3:Y:S02]  /*1710*/  SYNCS.PHASECHK.TRANS64.TRYWAIT P1, [R3+URZ], R0 ;  /* 0x00000000030075a7 */ /* 0x000ee4000802017f */
[----:B---3--:R-:W-:Y:S05]  /*1720*/  @!P1 BRA `(.L_x_22) ;  /* 0x0000006000e09947 */ /* 0x008fea0003800000 */
.L_x_21:
[----:B------:R-:W-:-:S04]  /*1730*/  UISETP.LT.AND UP0, UPT, UR40, 0x1, UPT ;  /* 0x000000012800788c */ /* 0x000fc8000bf01270 */
[----:B------:R-:W-:-:S06]  /*1740*/  USEL UR4, UR40, 0x1, UP0 ;  /* 0x0000000128047887 */ /* 0x000fcc0008000000 */
[----:B--23--:R-:W-:Y:S01]  /*1750*/  IMAD.U32 R0, RZ, RZ, UR4 ;  /* 0x00000004ff007e24 */ /* 0x00cfe2000f8e00ff */
[----:B------:R-:W-:Y:S05]  /*1760*/  WARPSYNC.ALL ;  /* 0x0000000000007948 */ /* 0x000fea0003800000 */
[----:B------:R-:W-:-:S04]  /*1770*/  IADD3 R0, -R0, UR40, RZ ;  /* 0x0000002800007c10 */ /* 0x000fc8000fffe1ff */
[----:B------:R-:W-:Y:S02]  /*1780*/  ISETP.GE.AND P1, PT, R0, 0x1, PT ;  /* 0x000000010000780c */ /* 0x000fe40003f26270 */
[----:B------:R-:W-:Y:S01]  /*1790*/  R2UR UR4, R6 ;  /* 0x00000000060472ca */ /* 0x000fe200000e0000 */
[----:B------:R-:W-:Y:S01]  /*17a0*/  WARPGROUP.ARRIVE ;  /* 0x00000000000079c5 */ /* 0x000fe20000000000 */
[----:B------:R-:W-:Y:S01]  /*17b0*/  UMOV UR5, 0xc0000010 ;  /* 0xc000001000057882 */ /* 0x000fe20000000000 */
[----:B------:R-:W-:-:S10]  /*17c0*/  UMOV UR7, 0xc0000010 ;  /* 0xc000001000077882 */ /* 0x000fd40000000000 */
[----:B------:R-:W-:-:S04]  /*17d0*/  UIADD3 UR4, UR4, 0x2c280, URZ ;  /* 0x0002c28004047890 */ /* 0x000fc8000fffe03f */
[----:B------:R-:W-:-:S04]  /*17e0*/  USHF.R.U32.HI UR4, URZ, 0x4, UR4 ;  /* 0x000000043f047899 */ /* 0x000fc80008011604 */
[----:B------:R-:W-:-:S04]  /*17f0*/  ULOP3.LUT UR4, UR4, 0x3fff, URZ, 0xc0, !UPT ;  /* 0x00003fff04047892 */ /* 0x000fc8000f8ec03f */
[----:B------:R-:W-:Y:S02]  /*1800*/  ULOP3.LUT UR10, UR4, 0x10000, URZ, 0xfc, !UPT ;  /* 0x00010000040a7892 */ /* 0x000fe4000f8efc3f */
[----:B------:R-:W-:Y:S02]  /*1810*/  ULEA UR4, UR39, UR41, 0x9 ;  /* 0x0000002927047291 */ /* 0x000fe4000f8e483f */
[----:B------:R-:W-:Y:S02]  /*1820*/  ULEA UR6, UR39, UR10, 0x7 ;  /* 0x0000000a27067291 */ /* 0x000fe4000f8e383f */
[----:B------:R-:W-:-:S07]  /*1830*/  UIADD3 UR8, UR4, 0x100, URZ ;  /* 0x0000010004087890 */ /* 0x000fce000fffe03f */
[----:B------:R-:W-:Y:S01]  /*1840*/  IGMMA.64x64x32.S8.S8 R56, gdesc[UR4], RZ, !UPT, gsb0 ;  /* 0x01e00000043879f1 */ /* 0x000fe2000c0410ff */
[----:B------:R-:W-:Y:S01]  /*1850*/  UMOV UR4, UR8 ;  /* 0x0000000800047c82 */ /* 0x000fe20008000000 */
[----:B------:R-:W-:Y:S01]  /*1860*/  UMOV UR5, 0xc0000010 ;  /* 0xc000001000057882 */ /* 0x000fe20000000000 */
[----:B------:R-:W-:Y:S02]  /*1870*/  WARPGROUP.DEPBAR.LE gsb0, 0x0 ;  /* 0x00008000000079c5 */ /* 0x000fe40000010000 */
[----:B------:R-:W-:-:S06]  /*1880*/  WARPGROUP.ARRIVE ;  /* 0x00000000000079c5 */ /* 0x000fcc0000000000 */
[----:B------:R-:W-:Y:S03]  /*1890*/  IGMMA.64x64x32.S8.S8 R24, gdesc[UR4], RZ, !UPT, gsb0 ;  /* 0x01e00000041879f1 */ /* 0x000fe6000c0410ff */
[----:B------:R-:W-:Y:S02]  /*18a0*/  WARPGROUP.DEPBAR.LE gsb0, 0x0 ;  /* 0x00008000000079c5 */ /* 0x000fe40000010000 */
[----:B------:R-:W-:Y:S05]  /*18b0*/  @!P1 BRA `(.L_x_23) ;  /* 0x0000000000e09947 */ /* 0x000fea0003800000 */
[----:B------:R-:W-:Y:S02]  /*18c0*/  UIADD3 UR4, UR39, 0x1, URZ ;  /* 0x0000000127047890 */ /* 0x000fe4000fffe03f */
[----:B------:R-:W-:Y:S02]  /*18d0*/  IMAD.U32 R3, RZ, RZ, UR39 ;  /* 0x00000027ff037e24 */ /* 0x000fe4000f8e00ff */
[----:B------:R-:W-:-:S04]  /*18e0*/  UISETP.NE.AND UP0, UPT, UR4, 0x16, UPT ;  /* 0x000000160400788c */ /* 0x000fc8000bf05270 */
[----:B------:R-:W-:Y:S02]  /*18f0*/  USEL UR5, URZ, 0x1, UP0 ;  /* 0x000000013f057887 */ /* 0x000fe40008000000 */
[----:B------:R-:W-:Y:S02]  /*1900*/  USEL UR8, UR4, URZ, UP0 ;  /* 0x0000003f04087287 */ /* 0x000fe40008000000 */
[----:B------:R-:W-:-:S06]  /*1910*/  ULOP3.LUT UR5, UR38, UR5, URZ, 0x3c, !UPT ;  /* 0x0000000526057292 */ /* 0x000fcc000f8e3c3f */
[----:B------:R-:W-:-:S07]  /*1920*/  IMAD.U32 R7, RZ, RZ, UR5 ;  /* 0x00000005ff077e24 */ /* 0x000fce000f8e00ff */
.L_x_30:
[----:B------:R-:W-:Y:S05]  /*1930*/  @!P0 BRA `(.L_x_24) ;  /* 0x0000000000048947 */ /* 0x000fea0003800000 */
[----:B------:R-:W-:Y:S01]  /*1940*/  BPT.TRAP 0x1 ;  /* 0x000000040000795c */ /* 0x000fe20000300000 */
.L_x_24:
[----:B------:R-:W2:Y:S01]  /*1950*/  S2UR UR5, SR_CgaCtaId ;  /* 0x00000000000579c3 */ /* 0x000ea20000008800 */
[----:B------:R-:W-:Y:S01]  /*1960*/  UMOV UR4, 0x400 ;  /* 0x0000040000047882 */ /* 0x000fe20000000000 */
[----:B01----:R-:W-:Y:S01]  /*1970*/  IMAD.U32 R5, RZ, RZ, UR8 ;  /* 0x00000008ff057e24 */ /* 0x003fe2000f8e00ff */
[----:B------:R-:W-:Y:S01]  /*1980*/  SHF.L.U32 R4, R7, 0x1f, RZ ;  /* 0x0000001f07047819 */ /* 0x000fe200000006ff */
[----:B--2---:R-:W-:-:S06]  /*1990*/  ULEA UR4, UR5, UR4, 0x18 ;  /* 0x0000000405047291 */ /* 0x004fcc000f8ec03f */
[----:B------:R-:W-:-:S04]  /*19a0*/  IMAD.U32 R6, RZ, RZ, UR4 ;  /* 0x00000004ff067e24 */ /* 0x000fc8000f8e00ff */
[----:B------:R-:W-:-:S04]  /*19b0*/  IMAD R5, R5, 0x8, R6 ;  /* 0x0000000805057824 */ /* 0x000fc800078e0206 */
[----:B------:R0:W1:Y:S01]  /*19c0*/  SYNCS.PHASECHK.TRANS64.TRYWAIT P1, [R5+URZ], R4 ;  /* 0x00000004050075a7 */ /* 0x000062000802017f */
[----:B------:R-:W-:Y:S05]  /*19d0*/  @!P0 BRA `(.L_x_25) ;  /* 0x0000000000048947 */ /* 0x000fea0003800000 */
[----:B------:R-:W-:Y:S01]  /*19e0*/  BPT.TRAP 0x1 ;  /* 0x000000040000795c */ /* 0x000fe20000300000 */
.L_x_25:
[----:B-1----:R-:W-:Y:S05]  /*19f0*/  @P1 BRA `(.L_x_26) ;  /* 0x0000000000081947 */ /* 0x002fea0003800000 */
[----:B------:R-:W1:Y:S02]  /*1a00*/  SYNCS.PHASECHK.TRANS64.TRYWAIT P1, [R5+URZ], R4 ;  /* 0x00000004050075a7 */ /* 0x000e64000802017f */
[----:B-1----:R-:W-:Y:S05]  /*1a10*/  @!P1 BRA `(.L_x_27) ;  /* 0x0000006000389947 */ /* 0x002fea0003800000 */
.L_x_26:
[----:B------:R-:W-:Y:S01]  /*1a20*/  ULEA UR6, UR8, UR10, 0x7 ;  /* 0x0000000a08067291 */ /* 0x000fe2000f8e383f */
[----:B------:R-:W-:Y:S01]  /*1a30*/  WARPGROUP.ARRIVE ;  /* 0x00000000000079c5 */ /* 0x000fe20000000000 */
[----:B------:R-:W-:Y:S01]  /*1a40*/  ULEA UR4, UR8, UR41, 0x9 ;  /* 0x0000002908047291 */ /* 0x000fe2000f8e483f */
[----:B------:R-:W-:Y:S01]  /*1a50*/  UMOV UR7, 0xc0000010 ;  /* 0xc000001000077882 */ /* 0x000fe20000000000 */
[----:B------:R-:W-:Y:S02]  /*1a60*/  UMOV UR5, 0xc0000010 ;  /* 0xc000001000057882 */ /* 0x000fe40000000000 */
[----:B------:R-:W-:-:S05]  /*1a70*/  UIADD3 UR9, UR4, 0x100, URZ ;  /* 0x0000010004097890 */ /* 0x000fca000fffe03f */
[----:B------:R-:W-:Y:S01]  /*1a80*/  IGMMA.64x64x32.S8.S8 R56, gdesc[UR4], R56, gsb0 ;  /* 0x01e00000043879f1 */ /* 0x000fe20008041038 */
[----:B------:R-:W-:Y:S01]  /*1a90*/  UMOV UR5, 0xc0000010 ;  /* 0xc000001000057882 */ /* 0x000fe20000000000 */
[----:B------:R-:W-:Y:S01]  /*1aa0*/  UMOV UR4, UR9 ;  /* 0x0000000900047c82 */ /* 0x000fe20008000000 */
[----:B------:R-:W-:Y:S02]  /*1ab0*/  WARPGROUP.DEPBAR.LE gsb0, 0x0 ;  /* 0x00008000000079c5 */ /* 0x000fe40000010000 */
[----:B------:R-:W-:-:S06]  /*1ac0*/  WARPGROUP.ARRIVE ;  /* 0x00000000000079c5 */ /* 0x000fcc0000000000 */
[----:B------:R-:W-:Y:S03]  /*1ad0*/  IGMMA.64x64x32.S8.S8 R24, gdesc[UR4], R24, gsb0 ;  /* 0x01e00000041879f1 */ /* 0x000fe60008041018 */
[----:B------:R-:W-:Y:S02]  /*1ae0*/  WARPGROUP.DEPBAR.LE gsb0, 0x0 ;  /* 0x00008000000079c5 */ /* 0x000fe40000010000 */
[----:B------:R-:W-:Y:S05]  /*1af0*/  @!P0 BRA `(.L_x_28) ;  /* 0x0000000000048947 */ /* 0x000fea0003800000 */
[----:B------:R-:W-:Y:S01]  /*1b00*/  BPT.TRAP 0x1 ;  /* 0x000000040000795c */ /* 0x000fe20000300000 */
.L_x_28:
[----:B------:R-:W-:-:S13]  /*1b10*/  ISETP.NE.AND P1, PT, R102, RZ, PT ;  /* 0x000000ff6600720c */ /* 0x000fda0003f25270 */
[----:B01----:R-:W-:-:S04]  /*1b20*/  @P1 IMAD R4, R3, 0x8, R6 ;  /* 0x0000000803041824 */ /* 0x003fc800078e0206 */
[----:B------:R-:W-:-:S05]  /*1b30*/  @P1 VIADD R5, R4, 0xb0 ;  /* 0x000000b004051836 */ /* 0x000fca0000000000 */
[----:B------:R-:W-:-:S04]  /*1b40*/  @P1 PRMT R5, R22, 0x654, R5 ;  /* 0x0000065416051816 */ /* 0x000fc80000000005 */
[----:B------:R0:W-:Y:S01]  /*1b50*/  @P1 SYNCS.ARRIVE.TRANS64.RED.A1T0 RZ, [R5+URZ], RZ ;  /* 0x000000ff05ff19a7 */ /* 0x0001e2000810043f */
[----:B------:R-:W-:-:S13]  /*1b60*/  ISETP.GT.U32.AND P1, PT, R19, 0x1, PT ;  /* 0x000000011300780c */ /* 0x000fda0003f24070 */
[----:B0-----:R-:W-:Y:S05]  /*1b70*/  @P1 BRA `(.L_x_29) ;  /* 0x0000000000041947 */ /* 0x001fea0003800000 */
[----:B------:R-:W-:Y:S01]  /*1b80*/  BPT.TRAP 0x1 ;  /* 0x000000040000795c */ /* 0x000fe20000300000 */
.L_x_29:
[----:B------:R-:W-:Y:S01]  /*1b90*/  UIADD3 UR8, UR8, 0x1, URZ ;  /* 0x0000000108087890 */ /* 0x000fe2000fffe03f */
[C---:B------:R-:W-:Y:S01]  /*1ba0*/  ISETP.GT.AND P2, PT, R0.reuse, 0x1, PT ;  /* 0x000000010000780c */ /* 0x040fe20003f44270 */
[----:B------:R-:W-:Y:S02]  /*1bb0*/  VIADD R3, R3, 0x1 ;  /* 0x0000000103037836 */ /* 0x000fe40000000000 */
[----:B------:R-:W-:Y:S01]  /*1bc0*/  UISETP.NE.AND UP0, UPT, UR8, 0x16, UPT ;  /* 0x000000160800788c */ /* 0x000fe2000bf05270 */
[----:B------:R-:W-:Y:S02]  /*1bd0*/  VIADD R0, R0, 0xffffffff ;  /* 0xffffffff00007836 */ /* 0x000fe40000000000 */
[C---:B------:R-:W-:Y:S01]  /*1be0*/  ISETP.NE.AND P1, PT, R3.reuse, 0x16, PT ;  /* 0x000000160300780c */ /* 0x040fe20003f25270 */
[----:B------:R-:W-:Y:S02]  /*1bf0*/  USEL UR4, URZ, 0x1, UP0 ;  /* 0x000000013f047887 */ /* 0x000fe40008000000 */
[----:B------:R-:W-:Y:S01]  /*1c00*/  USEL UR8, UR8, URZ, UP0 ;  /* 0x0000003f08087287 */ /* 0x000fe20008000000 */
[----:B------:R-:W-:-:S03]  /*1c10*/  SEL R3, R3, RZ, P1 ;  /* 0x000000ff03037207 */ /* 0x000fc60000800000 */
[----:B------:R-:W-:Y:S01]  /*1c20*/  LOP3.LUT R7, R7, UR4, RZ, 0x3c, !PT ;  /* 0x0000000407077c12 */ /* 0x000fe2000f8e3cff */
[----:B------:R-:W-:Y:S07]  /*1c30*/  @P2 BRA `(.L_x_30) ;  /* 0xfffffffc003c2947 */ /* 0x000fee000383ffff */
.L_x_23:
[----:B------:R-:W2:Y:S02]  /*1c40*/  LDC R0, c[0x0][0x28c] ;  /* 0x0000a300ff007b82 */ /* 0x000ea40000000800 */
[----:B--2---:R-:W-:-:S13]  /*1c50*/  ISETP.GE.AND P1, PT, R0, 0x1, PT ;  /* 0x000000010000780c */ /* 0x004fda0003f26270 */
[----:B------:R-:W-:Y:S05]  /*1c60*/  @!P1 BRA `(.L_x_31) ;  /* 0x0000000000509947 */ /* 0x000fea0003800000 */
[----:B------:R-:W-:Y:S05]  /*1c70*/  @!P0 BRA `(.L_x_32) ;  /* 0x0000000000048947 */ /* 0x000fea0003800000 */
[----:B------:R-:W-:Y:S01]  /*1c80*/  BPT.TRAP 0x1 ;  /* 0x000000040000795c */ /* 0x000fe20000300000 */
.L_x_32:
[----:B------:R-:W-:Y:S01]  /*1c90*/  ISETP.NE.AND P1, PT, R102, RZ, PT ;  /* 0x000000ff6600720c */ /* 0x000fe20003f25270 */
[----:B------:R-:W-:Y:S01]  /*1ca0*/  BSSY B0, `(.L_x_33) ;  /* 0x000000e000007945 */ /* 0x000fe20003800000 */
[----:B------:R-:W-:-:S11]  /*1cb0*/  ISETP.GT.U32.AND P0, PT, R19, 0x1, PT ;  /* 0x000000011300780c */ /* 0x000fd60003f04070 */
[----:B------:R-:W-:Y:S05]  /*1cc0*/  @!P1 BRA `(.L_x_34) ;  /* 0x00000000002c9947 */ /* 0x000fea0003800000 */
[----:B------:R-:W-:-:S04]  /*1cd0*/  UISETP.LT.AND UP0, UPT, UR40, 0x1, UPT ;  /* 0x000000012800788c */ /* 0x000fc8000bf01270 */
[----:B------:R-:W-:-:S04]  /*1ce0*/  USEL UR6, UR40, 0x1, UP0 ;  /* 0x0000000128067887 */ /* 0x000fc80008000000 */
[----:B------:R-:W-:-:S04]  /*1cf0*/  UIADD3 UR6, UR39, UR40, -UR6 ;  /* 0x0000002827067290 */ /* 0x000fc8000fffe806 */
[----:B------:R-:W-:-:S04]  /*1d00*/  UIMAD.WIDE.U32 UR4, UR6, -0x45d1745d, URZ ;  /* 0xba2e8ba3060478a5 */ /* 0x000fc8000f8e003f */
[----:B------:R-:W-:-:S04]  /*1d10*/  USHF.R.U32.HI UR4, URZ, 0x4, UR5 ;  /* 0x000000043f047899 */ /* 0x000fc80008011605 */
[----:B------:R-:W-:-:S06]  /*1d20*/  UIMAD UR6, UR4, -0x16, UR6 ;  /* 0xffffffea040678a4 */ /* 0x000fcc000f8e0206 */
[----:B------:R-:W-:-:S04]  /*1d30*/  IMAD.U32 R3, RZ, RZ, UR6 ;  /* 0x00000006ff037e24 */ /* 0x000fc8000f8e00ff */
[----:B------:R-:W-:-:S04]  /*1d40*/  IMAD R0, R3, 0x8, R6 ;  /* 0x0000000803007824 */ /* 0x000fc800078e0206 */
[----:B------:R-:W-:-:S05]  /*1d50*/  VIADD R3, R0, 0xb0 ;  /* 0x000000b000037836 */ /* 0x000fca0000000000 */
[----:B------:R-:W-:-:S04]  /*1d60*/  PRMT R3, R22, 0x654, R3 ;  /* 0x0000065416037816 */ /* 0x000fc80000000003 */
[----:B------:R2:W-:Y:S03]  /*1d70*/  SYNCS.ARRIVE.TRANS64.RED.A1T0 RZ, [R3+URZ], RZ ;  /* 0x000000ff03ff79a7 */ /* 0x0005e6000810043f */
.L_x_34:
[----:B------:R-:W-:Y:S05]  /*1d80*/  BSYNC B0 ;  /* 0x0000000000007941 */ /* 0x000fea0003800000 */
.L_x_33:
[----:B------:R-:W-:Y:S05]  /*1d90*/  @P0 BRA `(.L_x_31) ;  /* 0x0000000000040947 */ /* 0x000fea0003800000 */
[----:B------:R-:W-:Y:S01]  /*1da0*/  BPT.TRAP 0x1 ;  /* 0x000000040000795c */ /* 0x000fe20000300000 */
.L_x_31:
[----:B------:R-:W3:Y:S01]  /*1db0*/  LDC R6, c[0x0][0x288] ;  /* 0x0000a200ff067b82 */ /* 0x000ee20000000800 */
[--C-:B------:R-:W-:Y:S01]  /*1dc0*/  SHF.R.U32.HI R0, RZ, 0x2, R18.reuse ;  /* 0x00000002ff007819 */ /* 0x100fe20000011612 */
[----:B------:R-:W-:Y:S01]  /*1dd0*/  IMAD.SHL.U32 R9, R92, 0x40, RZ ;  /* 0x000000405c097824 */ /* 0x000fe200078e00ff */
[----:B01----:R-:W-:Y:S01]  /*1de0*/  SHF.R.U32.HI R5, RZ, 0x7, R18 ;  /* 0x00000007ff057819 */ /* 0x003fe20000011612 */
[----:B------:R-:W-:Y:S01]  /*1df0*/  UIADD3 UR39, UR40, UR39, URZ ;  /* 0x0000002728277290 */ /* 0x000fe2000fffe03f */
[----:B--2---:R-:W-:Y:S01]  /*1e00*/  LOP3.LUT R3, R0, 0x7, RZ, 0xc0, !PT ;  /* 0x0000000700037812 */ /* 0x004fe200078ec0ff */
[----:B------:R-:W-:Y:S01]  /*1e10*/  IMAD.SHL.U32 R11, R91, 0x100, RZ ;  /* 0x000001005b0b7824 */ /* 0x000fe200078e00ff */
[C---:B------:R-:W-:Y:S01]  /*1e20*/  LOP3.LUT R4, R18.reuse, 0x60, RZ, 0xc0, !PT ;  /* 0x0000006012047812 */ /* 0x040fe200078ec0ff */
[----:B------:R-:W-:Y:S01]  /*1e30*/  UISETP.GT.U32.AND UP0, UPT, UR39, 0x15, UPT ;  /* 0x000000152700788c */ /* 0x000fe2000bf04070 */
[----:B------:R-:W-:Y:S01]  /*1e40*/  LOP3.LUT R0, R5, 0x1, RZ, 0xc0, !PT ;  /* 0x0000000105007812 */ /* 0x000fe200078ec0ff */
[C---:B------:R-:W-:Y:S01]  /*1e50*/  IMAD.SHL.U32 R94, R18.reuse, 0x2, RZ ;  /* 0x00000002125e7824 */ /* 0x040fe200078e00ff */
[----:B------:R-:W-:Y:S01]  /*1e60*/  SHF.R.U32.HI R8, RZ, 0x1, R4 ;  /* 0x00000001ff087819 */ /* 0x000fe20000011604 */
[----:B------:R-:W-:Y:S01]  /*1e70*/  ULDC UR7, c[0x0][0x284] ;  /* 0x0000a10000077ab9 */ /* 0x000fe20000000800 */
[----:B------:R-:W-:Y:S01]  /*1e80*/  LOP3.LUT R4, R18, 0x3, RZ, 0xc0, !PT ;  /* 0x0000000312047812 */ /* 0x000fe200078ec0ff */
[----:B------:R-:W-:Y:S01]  /*1e90*/  IMAD.SHL.U32 R10, R0, 0x40, RZ ;  /* 0x00000040000a7824 */ /* 0x000fe200078e00ff */
[----:B------:R-:W-:Y:S01]  /*1ea0*/  UISETP.LT.U32.AND UP0, UPT, UR40, 0x16, UP0 ;  /* 0x000000162800788c */ /* 0x000fe20008701070 */
[----:B------:R-:W-:Y:S01]  /*1eb0*/  SHF.R.S32.HI R92, RZ, 0x1f, R23 ;  /* 0x0000001fff5c7819 */ /* 0x000fe20000011417 */
[----:B------:R-:W-:Y:S01]  /*1ec0*/  UISETP.GE.U32.AND UP1, UPT, UR40, 0x16, UPT ;  /* 0x000000162800788c */ /* 0x000fe2000bf26070 */
[--C-:B------:R-:W-:Y:S01]  /*1ed0*/  IADD3 R5, RZ, -R8, -R3.reuse ;  /* 0x80000008ff057210 */ /* 0x100fe20007ffe803 */
[----:B------:R-:W-:Y:S01]  /*1ee0*/  ULDC.64 UR8, c[0x0][0x5d0] ;  /* 0x0001740000087ab9 */ /* 0x000fe20000000a00 */
[C---:B------:R-:W-:Y:S01]  /*1ef0*/  LOP3.LUT R94, R9.reuse, 0x6, R94, 0xf8, !PT ;  /* 0x00000006095e7812 */ /* 0x040fe200078ef85e */
[----:B------:R-:W-:Y:S01]  /*1f00*/  UIMAD.WIDE.U32 UR4, UR39, -0x45d1745d, URZ ;  /* 0xba2e8ba3270478a5 */ /* 0x000fe2000f8e003f */
[----:B------:R-:W-:Y:S01]  /*1f10*/  LOP3.LUT R3, R10, 0x40, R3, 0xe2, !PT ;  /* 0x000000400a037812 */ /* 0x000fe200078ee203 */
[----:B------:R-:W-:Y:S01]  /*1f20*/  USEL UR6, URZ, 0x1, !UP0 ;  /* 0x000000013f067887 */ /* 0x000fe2000c000000 */
[----:B---3--:R-:W-:Y:S01]  /*1f30*/  ISETP.GE.AND P0, PT, R9, R6, PT ;  /* 0x000000060900720c */ /* 0x008fe20003f06270 */
[----:B------:R-:W-:Y:S01]  /*1f40*/  IMAD R10, R4, -0x2, R6 ;  /* 0xfffffffe040a7824 */ /* 0x000fe200078e0206 */
[----:B------:R-:W-:Y:S01]  /*1f50*/  SHF.R.S32.HI R95, RZ, 0x1f, R94 ;  /* 0x0000001fff5f7819 */ /* 0x000fe2000001145e */
[----:B------:R-:W-:Y:S01]  /*1f60*/  IMAD R6, R92, UR8, RZ ;  /* 0x000000085c067c24 */ /* 0x000fe2000f8e02ff */
[----:B------:R-:W-:Y:S01]  /*1f70*/  ISETP.GE.OR P0, PT, R11, UR7, P0 ;  /* 0x000000070b007c0c */ /* 0x000fe20008706670 */
[----:B------:R-:W-:Y:S01]  /*1f80*/  IMAD R0, R0, -0x40, R5 ;  /* 0xffffffc000007824 */ /* 0x000fe200078e0205 */
[----:B------:R-:W-:Y:S01]  /*1f90*/  USHF.R.U32.HI UR4, URZ, 0x4, UR5 ;  /* 0x000000043f047899 */ /* 0x000fe20008011605 */
[----:B------:R-:W-:Y:S01]  /*1fa0*/  IMAD.WIDE R4, R91, 0x100, RZ ;  /* 0x000001005b047825 */ /* 0x000fe200078e02ff */
[----:B------:R-:W-:-:S02]  /*1fb0*/  ULOP3.LUT UR38, UR38, UR6, URZ, 0x3c, !UPT ;  /* 0x0000000626267292 */ /* 0x000fc4000f8e3c3f */
[----:B------:R-:W-:Y:S01]  /*1fc0*/  UIMAD UR39, UR4, -0x16, UR39 ;  /* 0xffffffea042778a4 */ /* 0x000fe2000f8e0227 */
[C---:B------:R-:W-:Y:S01]  /*1fd0*/  IMAD R13, R23.reuse, UR9, R6 ;  /* 0x00000009170d7c24 */ /* 0x040fe2000f8e0206 */
[----:B------:R-:W-:Y:S01]  /*1fe0*/  @UP1 ULOP3.LUT UR38, UR38, 0x1, UR4, 0x78, !UPT ;  /* 0x0000000126261892 */ /* 0x000fe2000f8e7804 */
[----:B------:R-:W-:Y:S01]  /*1ff0*/  IMAD.WIDE.U32 R6, R23, UR8, R94 ;  /* 0x0000000817067c25 */ /* 0x000fe2000f8e005e */
[----:B------:R-:W-:Y:S02]  /*2000*/  IADD3 R91, -R11, UR7, R0 ;  /* 0x000000070b5b7c10 */ /* 0x000fe4000fffe100 */
[----:B------:R-:W-:Y:S01]  /*2010*/  LOP3.LUT R105, R4, R3, R8, 0xfe, !PT ;  /* 0x0000000304697212 */ /* 0x000fe200078efe08 */
[----:B------:R-:W-:Y:S02]  /*2020*/  IMAD.IADD R7, R7, 0x1, R13 ;  /* 0x0000000107077824 */ /* 0x000fe400078e020d */
[----:B------:R-:W-:Y:S02]  /*2030*/  IMAD.IADD R3, R10, 0x1, -R9 ;  /* 0x000000010a037824 */ /* 0x000fe400078e0a09 */
[----:B------:R-:W-:Y:S01]  /*2040*/  IMAD.MOV.U32 R0, RZ, RZ, -0x1 ;  /* 0xffffffffff007424 */ /* 0x000fe200078e00ff */
[----:B------:R-:W-:Y:S06]  /*2050*/  @P0 BRA `(.L_x_35) ;  /* 0x0000003000f40947 */ /* 0x000fec0003800000 */
[----:B------:R-:W0:Y:S01]  /*2060*/  LDC.64 R20, c[0x0][0x5c8] ;  /* 0x00017200ff147b82 */ /* 0x000e220000000a00 */
[----:B------:R-:W-:Y:S01]  /*2070*/  ULDC.64 UR4, c[0x0][0x5c0] ;  /* 0x0001700000047ab9 */ /* 0x000fe20000000a00 */
[----:B------:R-:W-:Y:S01]  /*2080*/  BSSY B0, `(.L_x_35) ;  /* 0x000033a000007945 */ /* 0x000fe20003800000 */
[-C--:B0-----:R-:W-:Y:S01]  /*2090*/  IMAD R8, R5, R20.reuse, RZ ;  /* 0x0000001405087224 */ /* 0x081fe200078e02ff */
[----:B------:R-:W-:Y:S01]  /*20a0*/  SHF.L.U64.HI R13, R20, 0x7, R21 ;  /* 0x00000007140d7819 */ /* 0x000fe20000010215 */
[----:B------:R-:W-:-:S04]  /*20b0*/  IMAD.WIDE.U32 R6, R105, R20, R6 ;  /* 0x0000001469067225 */ /* 0x000fc800078e0006 */
[----:B------:R-:W-:Y:S01]  /*20c0*/  IMAD R9, R105, R21, R8 ;  /* 0x0000001569097224 */ /* 0x000fe200078e0208 */
[----:B------:R-:W-:Y:S01]  /*20d0*/  IADD3 R14, P0, R6, UR4, RZ ;  /* 0x00000004060e7c10 */ /* 0x000fe2000ff1e0ff */
[C---:B------:R-:W-:Y:S02]  /*20e0*/  IMAD.SHL.U32 R11, R20.reuse, 0x80, RZ ;  /* 0x00000080140b7824 */ /* 0x040fe400078e00ff */
[----:B------:R-:W-:Y:S01]  /*20f0*/  IMAD.IADD R9, R7, 0x1, R9 ;  /* 0x0000000107097824 */ /* 0x000fe200078e0209 */
[-C--:B------:R-:W-:Y:S02]  /*2100*/  LEA R6, P1, R20, R14.reuse, 0x3 ;  /* 0x0000000e14067211 */ /* 0x080fe400078218ff */
[----:B------:R-:W-:Y:S02]  /*2110*/  IADD3 R8, P2, R11, R14, RZ ;  /* 0x0000000e0b087210 */ /* 0x000fe40007f5e0ff */
[----:B------:R-:W-:Y:S02]  /*2120*/  IADD3.X R15, R9, UR5, RZ, P0, !PT ;  /* 0x00000005090f7c10 */ /* 0x000fe400087fe4ff */
[----:B-----5:R-:W-:-:S02]  /*2130*/  ISETP.NE.AND P0, PT, R89, RZ, PT ;  /* 0x000000ff5900720c */ /* 0x020fc40003f05270 */
[----:B------:R-:W-:Y:S01]  /*2140*/  LEA.HI.X R7, R20, R15, R21, 0x3, P1 ;  /* 0x0000000f14077211 */ /* 0x000fe200008f1c15 */
[----:B------:R-:W-:Y:S01]  /*2150*/  IMAD.X R9, R13, 0x1, R15, P2 ;  /* 0x000000010d097824 */ /* 0x000fe200010e060f */
[----:B------:R-:W-:-:S05]  /*2160*/  IADD3 R10, P1, R11, R6, RZ ;  /* 0x000000060b0a7210 */ /* 0x000fca0007f3e0ff */
[----:B------:R-:W-:-:S04]  /*2170*/  IMAD.X R11, R13, 0x1, R7, P1 ;  /* 0x000000010d0b7824 */ /* 0x000fc800008e0607 */
[----:B------:R-:W-:Y:S05]  /*2180*/  @!P0 BRA `(.L_x_36) ;  /* 0x0000002400948947 */ /* 0x000fea0003800000 */
[----:B------:R-:W0:Y:S01]  /*2190*/  LDC.64 R20, c[0x0][0x5b0] ;  /* 0x00016c00ff147b82 */ /* 0x000e220000000a00 */
[----:B------:R-:W-:Y:S01]  /*21a0*/  ULDC.64 UR4, c[0x0][0x5b8] ;  /* 0x00016e0000047ab9 */ /* 0x000fe20000000a00 */
[----:B------:R-:W-:Y:S01]  /*21b0*/  ISETP.GE.AND P0, PT, R91, 0x1, PT ;  /* 0x000000015b00780c */ /* 0x000fe20003f06270 */
[----:B------:R-:W-:Y:S01]  /*21c0*/  IMAD R92, R92, UR4, RZ ;  /* 0x000000045c5c7c24 */ /* 0x000fe2000f8e02ff */
[----:B------:R-:W-:Y:S01]  /*21d0*/  BSSY B1, `(.L_x_37) ;  /* 0x0000010000017945 */ /* 0x000fe20003800000 */
[----:B------:R-:W-:Y:S01]  /*21e0*/  IMAD.WIDE.U32 R94, R23, UR4, R94 ;  /* 0x00000004175e7c25 */ /* 0x000fe2000f8e005e */
[----:B------:R-:W-:Y:S02]  /*21f0*/  ISETP.LT.OR P2, PT, R3, 0x1, !P0 ;  /* 0x000000010300780c */ /* 0x000fe40004741670 */
[----:B------:R-:W1:Y:S01]  /*2200*/  LDC.64 R12, c[0x0][0x5a8] ;  /* 0x00016a00ff0c7b82 */ /* 0x000e620000000a00 */
[----:B------:R-:W-:Y:S02]  /*2210*/  IMAD R23, R23, UR5, R92 ;  /* 0x0000000517177c24 */ /* 0x000fe4000f8e025c */
[----:B------:R-:W-:-:S02]  /*2220*/  IMAD.MOV.U32 R92, RZ, RZ, R94 ;  /* 0x000000ffff5c7224 */ /* 0x000fc400078e005e */
[----:B------:R-:W-:Y:S02]  /*2230*/  IMAD.IADD R93, R95, 0x1, R23 ;  /* 0x000000015f5d7824 */ /* 0x000fe400078e0217 */
[-C--:B0-----:R-:W-:Y:S01]  /*2240*/  IMAD R98, R5, R20.reuse, RZ ;  /* 0x0000001405627224 */ /* 0x081fe200078e02ff */
[----:B------:R-:W-:Y:S01]  /*2250*/  SHF.L.U64.HI R99, R20, 0x3, R21 ;  /* 0x0000000314637819 */ /* 0x000fe20000010215 */
[----:B------:R-:W-:-:S04]  /*2260*/  IMAD.WIDE.U32 R96, R105, R20, R92 ;  /* 0x0000001469607225 */ /* 0x000fc800078e005c */
[----:B------:R-:W-:Y:S01]  /*2270*/  IMAD R103, R105, R21, R98 ;  /* 0x0000001569677224 */ /* 0x000fe200078e0262 */
[----:B-1----:R-:W-:Y:S01]  /*2280*/  IADD3 R96, P1, R96, R12, RZ ;  /* 0x0000000c60607210 */ /* 0x002fe20007f3e0ff */
[----:B------:R-:W-:-:S03]  /*2290*/  IMAD.SHL.U32 R98, R20, 0x8, RZ ;  /* 0x0000000814627824 */ /* 0x000fc600078e00ff */
[----:B------:R-:W-:Y:S01]  /*22a0*/  IADD3.X R97, R13, R97, R103, P1, !PT ;  /* 0x000000610d617210 */ /* 0x000fe20000ffe467 */
[----:B------:R-:W-:Y:S08]  /*22b0*/  @P2 BRA `(.L_x_38) ;  /* 0x0000000000042947 */ /* 0x000ff00003800000 */
[----:B------:R0:W5:Y:S02]  /*22c0*/  LDG.E.U8 R90, desc[UR36][R96.64] ;  /* 0x00000024605a7981 */ /* 0x000164000c1e1100 */
.L_x_38:
[----:B------:R-:W-:Y:S05]  /*22d0*/  BSYNC B1 ;  /* 0x0000000000017941 */ /* 0x000fea0003800000 */
.L_x_37:
[----:B-----5:R-:W-:Y:S01]  /*22e0*/  LOP3.LUT R23, R90, 0xffff, RZ, 0xc0, !PT ;  /* 0x0000ffff5a177812 */ /* 0x020fe200078ec0ff */
[----:B------:R-:W-:Y:S01]  /*22f0*/  IMAD.WIDE.U32 R100, R105, R20, R98 ;  /* 0x0000001469647225 */ /* 0x000fe200078e0062 */
[----:B------:R-:W-:Y:S01]  /*2300*/  ISETP.GE.AND P1, PT, R91, 0x9, PT ;  /* 0x000000095b00780c */ /* 0x000fe20003f26270 */
[----:B------:R-:W-:Y:S01]  /*2310*/  BSSY B1, `(.L_x_39) ;  /* 0x000000e000017945 */ /* 0x000fe20003800000 */
[----:B------:R-:W-:Y:S01]  /*2320*/  PRMT R104, R23, 0x8880, RZ ;  /* 0x0000888017687816 */ /* 0x000fe200000000ff */
[----:B------:R-:W-:Y:S01]  /*2330*/  IMAD.IADD R23, R103, 0x1, R101 ;  /* 0x0000000167177824 */ /* 0x000fe200078e0265 */
[----:B------:R-:W-:-:S04]  /*2340*/  IADD3 R100, P3, P4, R94, R12, R100 ;  /* 0x0000000c5e647210 */ /* 0x000fc80007c7e064 */
[----:B------:R-:W-:Y:S01]  /*2350*/  IADD3.X R101, R93, R13, R23, P3, P4 ;  /* 0x0000000d5d657210 */ /* 0x000fe20001fe8417 */
[----:B------:R-:W-:Y:S01]  /*2360*/  IMAD R23, R104, R89, RZ ;  /* 0x0000005968177224 */ /* 0x000fe200078e02ff */
[C---:B------:R-:W-:Y:S02]  /*2370*/  ISETP.LT.OR P4, PT, R3.reuse, 0x2, !P0 ;  /* 0x000000020300780c */ /* 0x040fe40004781670 */
[----:B------:R-:W-:Y:S01]  /*2380*/  ISETP.LT.OR P3, PT, R3, 0x1, !P1 ;  /* 0x000000010300780c */ /* 0x000fe20004f61670 */
[----:B------:R-:W-:-:S05]  /*2390*/  @!P2 IMAD R103, R56, R88, R23 ;  /* 0x000000583867a224 */ /* 0x000fca00078e0217 */
[----:B------:R1:W-:Y:S05]  /*23a0*/  @!P2 STG.E.U8 desc[UR36][R14.64], R103 ;  /* 0x000000670e00a986 */ /* 0x0003ea000c101124 */
[----:B------:R-:W-:Y:S05]  /*23b0*/  @P4 BRA `(.L_x_40) ;  /* 0x00000000000c4947 */ /* 0x000fea0003800000 */
[----:B------:R-:W2:Y:S02]  /*23c0*/  LDG.E.U8 R90, desc[UR36][R96.64+0x1] ;  /* 0x00000124605a7981 */ /* 0x000ea4000c1e1100 */
[----:B--2---:R-:W-:-:S05]  /*23d0*/  PRMT R56, R90, 0x8880, RZ ;  /* 0x000088805a387816 */ /* 0x004fca00000000ff */
[----:B------:R-:W-:-:S07]  /*23e0*/  IMAD R23, R56, R89, RZ ;  /* 0x0000005938177224 */ /* 0x000fce00078e02ff */
.L_x_40:
[----:B------:R-:W-:Y:S05]  /*23f0*/  BSYNC B1 ;  /* 0x0000000000017941 */ /* 0x000fea0003800000 */
.L_x_39:
[----:B------:R-:W-:Y:S01]  /*2400*/  @!P4 IMAD R57, R57, R88, R23 ;  /* 0x000000583939c224 */ /* 0x000fe200078e0217 */
[----:B------:R-:W-:Y:S04]  /*2410*/  BSSY B1, `(.L_x_41) ;  /* 0x0000006000017945 */ /* 0x000fe80003800000 */
[----:B------:R2:W-:Y:S01]  /*2420*/  @!P4 STG.E.U8 desc[UR36][R14.64+0x1], R57 ;  /* 0x000001390e00c986 */ /* 0x0005e2000c101124 */
[----:B------:R-:W-:Y:S05]  /*2430*/  @P3 BRA `(.L_x_42) ;  /* 0x00000000000c3947 */ /* 0x000fea0003800000 */
[----:B------:R-:W3:Y:S02]  /*2440*/  LDG.E.U8 R90, desc[UR36][R100.64] ;  /* 0x00000024645a7981 */ /* 0x000ee4000c1e1100 */
[----:B---3--:R-:W-:-:S05]  /*2450*/  PRMT R56, R90, 0x8880, RZ ;  /* 0x000088805a387816 */ /* 0x008fca00000000ff */
[----:B------:R-:W-:-:S07]  /*2460*/  IMAD R23, R56, R89, RZ ;  /* 0x0000005938177224 */ /* 0x000fce00078e02ff */
.L_x_42:
[----:B------:R-:W-:Y:S05]  /*2470*/  BSYNC B1 ;  /* 0x0000000000017941 */ /* 0x000fea0003800000 */
.L_x_41:
[C---:B------:R-:W-:Y:S01]  /*2480*/  ISETP.LT.OR P2, PT, R3.reuse, 0x2, !P1 ;  /* 0x000000020300780c */ /* 0x040fe20004f41670 */
[----:B--2---:R-:W-:Y:S01]  /*2490*/  @!P3 IMAD R57, R58, R88, R23 ;  /* 0x000000583a39b224 */ /* 0x004fe200078e0217 */
[----:B------:R-:W-:Y:S01]  /*24a0*/  BSSY B1, `(.L_x_43) ;  /* 0x0000008000017945 */ /* 0x000fe20003800000 */
[----:B------:R-:W-:-:S03]  /*24b0*/  ISETP.LT.OR P4, PT, R3, 0x9, !P0 ;  /* 0x000000090300780c */ /* 0x000fc60004781670 */
[----:B------:R2:W-:Y:S01]  /*24c0*/  @!P3 STG.E.U8 desc[UR36][R6.64], R57 ;  /* 0x000000390600b986 */ /* 0x0005e2000c101124 */
[----:B------:R-:W-:-:S06]  /*24d0*/  ISETP.LT.OR P3, PT, R3, 0xa, !P0 ;  /* 0x0000000a0300780c */ /* 0x000fcc0004761670 */
[----:B------:R-:W-:Y:S07]  /*24e0*/  @P2 BRA `(.L_x_44) ;  /* 0x00000000000c2947 */ /* 0x000fee0003800000 */
[----:B------:R-:W3:Y:S02]  /*24f0*/  LDG.E.U8 R90, desc[UR36][R100.64+0x1] ;  /* 0x00000124645a7981 */ /* 0x000ee4000c1e1100 */
[----:B---3--:R-:W-:-:S05]  /*2500*/  PRMT R56, R90, 0x8880, RZ ;  /* 0x000088805a387816 */ /* 0x008fca00000000ff */
[----:B------:R-:W-:-:S07]  /*2510*/  IMAD R23, R56, R89, RZ ;  /* 0x0000005938177224 */ /* 0x000fce00078e02ff */
.L_x_44:
[----:B------:R-:W-:Y:S05]  /*2520*/  BSYNC B1 ;  /* 0x0000000000017941 */ /* 0x000fea0003800000 */
.L_x_43:
[----:B------:R-:W-:Y:S01]  /*2530*/  @!P2 IMAD R59, R59, R88, R23 ;  /* 0x000000583b3ba224 */ /* 0x000fe200078e0217 */
[----:B------:R-:W-:Y:S04]  /*2540*/  BSSY B1, `(.L_x_45) ;  /* 0x0000006000017945 */ /* 0x000fe80003800000 */
[----:B------:R3:W-:Y:S01]  /*2550*/  @!P2 STG.E.U8 desc[UR36][R6.64+0x1], R59 ;  /* 0x0000013b0600a986 */ /* 0x0007e2000c101124 */
[----:B------:R-:W-:Y:S05]  /*2560*/  @P4 BRA `(.L_x_46) ;  /* 0x00000000000c4947 */ /* 0x000fea0003800000 */
[----:B------:R-:W4:Y:S02]  /*2570*/  LDG.E.U8 R90, desc[UR36][R96.64+0x8] ;  /* 0x00000824605a7981 */ /* 0x000f24000c1e1100 */
[----:B----4-:R-:W-:-:S05]  /*2580*/  PRMT R56, R90, 0x8880, RZ ;  /* 0x000088805a387816 */ /* 0x010fca00000000ff */
[----:B------:R-:W-:-:S07]  /*2590*/  IMAD R23, R56, R89, RZ ;  /* 0x0000005938177224 */ /* 0x000fce00078e02ff */
.L_x_46:
[----:B------:R-:W-:Y:S05]  /*25a0*/  BSYNC B1 ;  /* 0x0000000000017941 */ /* 0x000fea0003800000 */
.L_x_45:
[----:B--2---:R-:W-:Y:S01]  /*25b0*/  @!P4 IMAD R57, R60, R88, R23 ;  /* 0x000000583c39c224 */ /* 0x004fe200078e0217 */
[----:B------:R-:W-:Y:S04]  /*25c0*/  BSSY B1, `(.L_x_47) ;  /* 0x0000006000017945 */ /* 0x000fe80003800000 */
[----:B------:R2:W-:Y:S01]  /*25d0*/  @!P4 STG.E.U8 desc[UR36][R14.64+0x8], R57 ;  /* 0x000008390e00c986 */ /* 0x0005e2000c101124 */
[----:B------:R-:W-:Y:S05]  /*25e0*/  @P3 BRA `(.L_x_48) ;  /* 0x00000000000c3947 */ /* 0x000fea0003800000 */
[----:B------:R-:W4:Y:S02]  /*25f0*/  LDG.E.U8 R90, desc[UR36][R96.64+0x9] ;  /* 0x00000924605a7981 */ /* 0x000f24000c1e1100 */
[----:B----4-:R-:W-:-:S05]  /*2600*/  PRMT R56, R90, 0x8880, RZ ;  /* 0x000088805a387816 */ /* 0x010fca00000000ff */
[----:B------:R-:W-:-:S07]  /*2610*/  IMAD R23, R56, R89, RZ ;  /* 0x0000005938177224 */ /* 0x000fce00078e02ff */
.L_x_48:
[----:B------:R-:W-:Y:S05]  /*2620*/  BSYNC B1 ;  /* 0x0000000000017941 */ /* 0x000fea0003800000 */
.L_x_47:
[----:B------:R-:W-:Y:S01]  /*2630*/  ISETP.LT.OR P2, PT, R3, 0x9, !P1 ;  /* 0x000000090300780c */ /* 0x000fe20004f41670 */
[----:B------:R-:W-:Y:S01]  /*2640*/  @!P3 IMAD R61, R61, R88, R23 ;  /* 0x000000583d3db224 */ /* 0x000fe200078e0217 */
[----:B------:R-:W-:Y:S01]  /*2650*/  BSSY B1, `(.L_x_49) ;  /* 0x0000008000017945 */ /* 0x000fe20003800000 */
[----:B------:R-:W-:-:S03]  /*2660*/  ISETP.LT.OR P4, PT, R3, 0xa, !P1 ;  /* 0x0000000a0300780c */ /* 0x000fc60004f81670 */
[----:B------:R4:W-:Y:S01]  /*2670*/  @!P3 STG.E.U8 desc[UR36][R14.64+0x9], R61 ;  /* 0x0000093d0e00b986 */ /* 0x0009e2000c101124 */
[----:B------:R-:W-:-:S06]  /*2680*/  ISETP.LT.OR P3, PT, R3, 0x11, !P0 ;  /* 0x000000110300780c */ /* 0x000fcc0004761670 */
[----:B------:R-:W-:Y:S07]  /*2690*/  @P2 BRA `(.L_x_50) ;  /* 0x00000000000c2947 */ /* 0x000fee0003800000 */
[----:B------:R-:W5:Y:S02]  /*26a0*/  LDG.E.U8 R90, desc[UR36][R100.64+0x8] ;  /* 0x00000824645a7981 */ /* 0x000f64000c1e1100 */
[----:B-----5:R-:W-:-:S05]  /*26b0*/  PRMT R56, R90, 0x8880, RZ ;  /* 0x000088805a387816 */ /* 0x020fca00000000ff */
[----:B------:R-:W-:-:S07]  /*26c0*/  IMAD R23, R56, R89, RZ ;  /* 0x0000005938177224 */ /* 0x000fce00078e02ff */
.L_x_50:
[----:B------:R-:W-:Y:S05]  /*26d0*/  BSYNC B1 ;  /* 0x0000000000017941 */ /* 0x000fea0003800000 */
.L_x_49:
[----:B--2---:R-:W-:Y:S01]  /*26e0*/  @!P2 IMAD R57, R62, R88, R23 ;  /* 0x000000583e39a224 */ /* 0x004fe200078e0217 */
[----:B------:R-:W-:Y:S04]  /*26f0*/  BSSY B1, `(.L_x_51) ;  /* 0x0000006000017945 */ /* 0x000fe80003800000 */
[----:B------:R2:W-:Y:S01]  /*2700*/  @!P2 STG.E.U8 desc[UR36][R6.64+0x8], R57 ;  /* 0x000008390600a986 */ /* 0x0005e2000c101124 */
[----:B------:R-:W-:Y:S05]  /*2710*/  @P4 BRA `(.L_x_52) ;  /* 0x00000000000c4947 */ /* 0x000fea0003800000 */
[----:B------:R-:W5:Y:S02]  /*2720*/  LDG.E.U8 R90, desc[UR36][R100.64+0x9] ;  /* 0x00000924645a7981 */ /* 0x000f64000c1e1100 */
[----:B-----5:R-:W-:-:S05]  /*2730*/  PRMT R56, R90, 0x8880, RZ ;  /* 0x000088805a387816 */ /* 0x020fca00000000ff */
[----:B------:R-:W-:-:S07]  /*2740*/  IMAD R23, R56, R89, RZ ;  /* 0x0000005938177224 */ /* 0x000fce00078e02ff */
.L_x_52:
[----:B------:R-:W-:Y:S05]  /*2750*/  BSYNC B1 ;  /* 0x0000000000017941 */ /* 0x000fea0003800000 */
.L_x_51:
[----:B------:R-:W-:Y:S01]  /*2760*/  @!P4 IMAD R63, R63, R88, R23 ;  /* 0x000000583f3fc224 */ /* 0x000fe200078e0217 */
[----:B------:R-:W-:Y:S04]  /*2770*/  BSSY B1, `(.L_x_53) ;  /* 0x0000006000017945 */ /* 0x000fe80003800000 */
[----:B------:R0:W-:Y:S01]  /*2780*/  @!P4 STG.E.U8 desc[UR36][R6.64+0x9], R63 ;  /* 0x0000093f0600c986 */ /* 0x0001e2000c101124 */
[----:B------:R-:W-:Y:S05]  /*2790*/  @P3 BRA `(.L_x_54) ;  /* 0x00000000000c3947 */ /* 0x000fea0003800000 */
[----:B------:R-:W5:Y:S02]  /*27a0*/  LDG.E.U8 R90, desc[UR36][R96.64+0x10] ;  /* 0x00001024605a7981 */ /* 0x000f64000c1e1100 */
[----:B-----5:R-:W-:-:S05]  /*27b0*/  PRMT R56, R90, 0x8880, RZ ;  /* 0x000088805a387816 */ /* 0x020fca00000000ff */
[----:B------:R-:W-:-:S07]  /*27c0*/  IMAD R23, R56, R89, RZ ;  /* 0x0000005938177224 */ /* 0x000fce00078e02ff */
.L_x_54:
[----:B------:R-:W-:Y:S05]  /*27d0*/  BSYNC B1 ;  /* 0x0000000000017941 */ /* 0x000fea0003800000 */
.L_x_53:
[C---:B------:R-:W-:Y:S01]  /*27e0*/  ISETP.LT.OR P2, PT, R3.reuse, 0x12, !P0 ;  /* 0x000000120300780c */ /* 0x040fe20004741670 */
[----:B--2---:R-:W-:Y:S01]  /*27f0*/  @!P3 IMAD R57, R64, R88, R23 ;  /* 0x000000584039b224 */ /* 0x004fe200078e0217 */
        /* <DEDUP_REMOVED lines=8> */
.L_x_56:
[----:B------:R-:W-:Y:S05]  /*2880*/  BSYNC B1 ;  /* 0x0000000000017941 */ /* 0x000fea0003800000 */
.L_x_55:
[----:B------:R-:W-:Y:S01]  /*2890*/  @!P2 IMAD R65, R65, R88, R23 ;  /* 0x000000584141a224 */ /* 0x000fe200078e0217 */
[----:B------:R-:W-:Y:S04]  /*28a0*/  BSSY B1, `(.L_x_57) ;  /* 0x0000006000017945 */ /* 0x000fe80003800000 */
[----:B------:R0:W-:Y:S01]  /*28b0*/  @!P2 STG.E.U8 desc[UR36][R14.64+0x11], R65 ;  /* 0x000011410e00a986 */ /* 0x0001e2000c101124 */
[----:B------:R-:W-:Y:S05]  /*28c0*/  @P4 BRA `(.L_x_58) ;  /* 0x00000000000c4947 */ /* 0x000fea0003800000 */
[----:B------:R-:W5:Y:S02]  /*28d0*/  LDG.E.U8 R90, desc[UR36][R100.64+0x10] ;  /* 0x00001024645a7981 */ /* 0x000f64000c1e1100 */
[----:B-----5:R-:W-:-:S05]  /*28e0*/  PRMT R56, R90, 0x8880, RZ ;  /* 0x000088805a387816 */ /* 0x020fca00000000ff */
[----:B------:R-:W-:-:S07]  /*28f0*/  IMAD R23, R56, R89, RZ ;  /* 0x0000005938177224 */ /* 0x000fce00078e02ff */
.L_x_58:
[----:B------:R-:W-:Y:S05]  /*2900*/  BSYNC B1 ;  /* 0x0000000000017941 */ /* 0x000fea0003800000 */
.L_x_57:
[----:B--2---:R-:W-:Y:S01]  /*2910*/  @!P4 IMAD R57, R66, R88, R23 ;  /* 0x000000584239c224 */ /* 0x004fe200078e0217 */
[----:B------:R-:W-:Y:S04]  /*2920*/  BSSY B1, `(.L_x_59) ;  /* 0x0000006000017945 */ /* 0x000fe80003800000 */
[----:B------:R2:W-:Y:S01]  /*2930*/  @!P4 STG.E.U8 desc[UR36][R6.64+0x10], R57 ;  /* 0x000010390600c986 */ /* 0x0005e2000c101124 */
[----:B------:R-:W-:Y:S05]  /*2940*/  @P3 BRA `(.L_x_60) ;  /* 0x00000000000c3947 */ /* 0x000fea0003800000 */
[----:B------:R-:W5:Y:S02]  /*2950*/  LDG.E.U8 R90, desc[UR36][R100.64+0x11] ;  /* 0x00001124645a7981 */ /* 0x000f64000c1e1100 */
[----:B-----5:R-:W-:-:S05]  /*2960*/  PRMT R56, R90, 0x8880, RZ ;  /* 0x000088805a387816 */ /* 0x020fca00000000ff */
[----:B------:R-:W-:-:S07]  /*2970*/  IMAD R23, R56, R89, RZ ;  /* 0x0000005938177224 */ /* 0x000fce00078e02ff */
.L_x_60:
[----:B------:R-:W-:Y:S05]  /*2980*/  BSYNC B1 ;  /* 0x0000000000017941 */ /* 0x000fea0003800000 */
.L_x_59:
        /* <DEDUP_REMOVED lines=10> */
.L_x_62:
[----:B------:R-:W-:Y:S05]  /*2a30*/  BSYNC B1 ;  /* 0x0000000000017941 */ /* 0x000fea0003800000 */
.L_x_61:
[----:B--2---:R-:W-:Y:S01]  /*2a40*/  @!P2 IMAD R57, R68, R88, R23 ;  /* 0x000000584439a224 */ /* 0x004fe200078e0217 */
[----:B------:R-:W-:Y:S04]  /*2a50*/  BSSY B1, `(.L_x_63) ;  /* 0x0000006000017945 */ /* 0x000fe80003800000 */
[----:B------:R2:W-:Y:S01]  /*2a60*/  @!P2 STG.E.U8 desc[UR36][R14.64+0x18], R57 ;  /* 0x000018390e00a986 */ /* 0x0005e2000c101124 */
[----:B------:R-:W-:Y:S05]  /*2a70*/  @P4 BRA `(.L_x_64) ;  /* 0x00000000000c4947 */ /* 0x000fea0003800000 */
[----:B------:R-:W5:Y:S02]  /*2a80*/  LDG.E.U8 R90, desc[UR36][R96.64+0x19] ;  /* 0x00001924605a7981 */ /* 0x000f64000c1e1100 */
[----:B-----5:R-:W-:-:S05]  /*2a90*/  PRMT R56, R90, 0x8880, RZ ;  /* 0x000088805a387816 */ /* 0x020fca00000000ff */
[----:B------:R-:W-:-:S07]  /*2aa0*/  IMAD R23, R56, R89, RZ ;  /* 0x0000005938177224 */ /* 0x000fce00078e02ff */
.L_x_64:
[----:B------:R-:W-:Y:S05]  /*2ab0*/  BSYNC B1 ;  /* 0x0000000000017941 */ /* 0x000fea0003800000 */
.L_x_63:
[----:B------:R-:W-:Y:S01]  /*2ac0*/  @!P4 IMAD R69, R69, R88, R23 ;  /* 0x000000584545c224 */ /* 0x000fe200078e0217 */
[----:B------:R-:W-:Y:S04]  /*2ad0*/  BSSY B1, `(.L_x_65) ;  /* 0x0000006000017945 */ /* 0x000fe80003800000 */
[----:B------:R0:W-:Y:S01]  /*2ae0*/  @!P4 STG.E.U8 desc[UR36][R14.64+0x19], R69 ;  /* 0x000019450e00c986 */ /* 0x0001e2000c101124 */
[----:B------:R-:W-:Y:S05]  /*2af0*/  @P3 BRA `(.L_x_66) ;  /* 0x00000000000c3947 */ /* 0x000fea0003800000 */
[----:B------:R-:W5:Y:S02]  /*2b00*/  LDG.E.U8 R90, desc[UR36][R100.64+0x18] ;  /* 0x00001824645a7981 */ /* 0x000f64000c1e1100 */
[----:B-----5:R-:W-:-:S05]  /*2b10*/  PRMT R56, R90, 0x8880, RZ ;  /* 0x000088805a387816 */ /* 0x020fca00000000ff */
[----:B------:R-:W-:-:S07]  /*2b20*/  IMAD R23, R56, R89, RZ ;  /* 0x0000005938177224 */ /* 0x000fce00078e02ff */
.L_x_66:
[----:B------:R-:W-:Y:S05]  /*2b30*/  BSYNC B1 ;  /* 0x0000000000017941 */ /* 0x000fea0003800000 */
.L_x_65:
        /* <DEDUP_REMOVED lines=10> */
.L_x_68:
[----:B------:R-:W-:Y:S05]  /*2be0*/  BSYNC B1 ;  /* 0x0000000000017941 */ /* 0x000fea0003800000 */
.L_x_67:
[----:B------:R-:W-:Y:S01]  /*2bf0*/  @!P2 IMAD R71, R71, R88, R23 ;  /* 0x000000584747a224 */ /* 0x000fe200078e0217 */
[----:B------:R-:W-:Y:S04]  /*2c00*/  BSSY B1, `(.L_x_69) ;  /* 0x0000006000017945 */ /* 0x000fe80003800000 */
[----:B------:R0:W-:Y:S01]  /*2c10*/  @!P2 STG.E.U8 desc[UR36][R6.64+0x19], R71 ;  /* 0x000019470600a986 */ /* 0x0001e2000c101124 */
[----:B------:R-:W-:Y:S05]  /*2c20*/  @P4 BRA `(.L_x_70) ;  /* 0x00000000000c4947 */ /* 0x000fea0003800000 */
[----:B------:R-:W5:Y:S02]  /*2c30*/  LDG.E.U8 R90, desc[UR36][R96.64+0x20] ;  /* 0x00002024605a7981 */ /* 0x000f64000c1e1100 */
[----:B-----5:R-:W-:-:S05]  /*2c40*/  PRMT R56, R90, 0x8880, RZ ;  /* 0x000088805a387816 */ /* 0x020fca00000000ff */
[----:B------:R-:W-:-:S07]  /*2c50*/  IMAD R23, R56, R89, RZ ;  /* 0x0000005938177224 */ /* 0x000fce00078e02ff */
.L_x_70:
[----:B------:R-:W-:Y:S05]  /*2c60*/  BSYNC B1 ;  /* 0x0000000000017941 */ /* 0x000fea0003800000 */
.L_x_69:
[----:B--2---:R-:W-:Y:S01]  /*2c70*/  @!P4 IMAD R57, R72, R88, R23 ;  /* 0x000000584839c224 */ /* 0x004fe200078e0217 */
[----:B------:R-:W-:Y:S04]  /*2c80*/  BSSY B1, `(.L_x_71) ;  /* 0x0000006000017945 */ /* 0x000fe80003800000 */
[----:B------:R2:W-:Y:S01]  /*2c90*/  @!P4 STG.E.U8 desc[UR36][R14.64+0x20], R57 ;  /* 0x000020390e00c986 */ /* 0x0005e2000c101124 */
[----:B------:R-:W-:Y:S05]  /*2ca0*/  @P3 BRA `(.L_x_72) ;  /* 0x00000000000c3947 */ /* 0x000fea0003800000 */
[----:B------:R-:W5:Y:S02]  /*2cb0*/  LDG.E.U8 R90, desc[UR36][R96.64+0x21] ;  /* 0x00002124605a7981 */ /* 0x000f64000c1e1100 */
[----:B-----5:R-:W-:-:S05]  /*2cc0*/  PRMT R56, R90, 0x8880, RZ ;  /* 0x000088805a387816 */ /* 0x020fca00000000ff */
[----:B------:R-:W-:-:S07]  /*2cd0*/  IMAD R23, R56, R89, RZ ;  /* 0x0000005938177224 */ /* 0x000fce00078e02ff */
.L_x_72:
[----:B------:R-:W-:Y:S05]  /*2ce0*/  BSYNC B1 ;  /* 0x0000000000017941 */ /* 0x000fea0003800000 */
.L_x_71:
        /* <DEDUP_REMOVED lines=10> */
.L_x_74:
[----:B------:R-:W-:Y:S05]  /*2d90*/  BSYNC B1 ;  /* 0x0000000000017941 */ /* 0x000fea0003800000 */
.L_x_73:
[----:B--2---:R-:W-:Y:S01]  /*2da0*/  @!P2 IMAD R57, R74, R88, R23 ;  /* 0x000000584a39a224 */ /* 0x004fe200078e0217 */
[----:B------:R-:W-:Y:S04]  /*2db0*/  BSSY B1, `(.L_x_75) ;  /* 0x0000006000017945 */ /* 0x000fe80003800000 */
[----:B------:R2:W-:Y:S01]  /*2dc0*/  @!P2 STG.E.U8 desc[UR36][R6.64+0x20], R57 ;  /* 0x000020390600a986 */ /* 0x0005e2000c101124 */
[----:B------:R-:W-:Y:S05]  /*2dd0*/  @P4 BRA `(.L_x_76) ;  /* 0x00000000000c4947 */ /* 0x000fea0003800000 */
[----:B------:R-:W5:Y:S02]  /*2de0*/  LDG.E.U8 R90, desc[UR36][R100.64+0x21] ;  /* 0x00002124645a7981 */ /* 0x000f64000c1e1100 */
[----:B-----5:R-:W-:-:S05]  /*2df0*/  PRMT R56, R90, 0x8880, RZ ;  /* 0x000088805a387816 */ /* 0x020fca00000000ff */
[----:B------:R-:W-:-:S07]  /*2e00*/  IMAD R23, R56, R89, RZ ;  /* 0x0000005938177224 */ /* 0x000fce00078e02ff */
.L_x_76:
[----:B------:R-:W-:Y:S05]  /*2e10*/  BSYNC B1 ;  /* 0x0000000000017941 */ /* 0x000fea0003800000 */
.L_x_75:
[----:B------:R-:W-:Y:S01]  /*2e20*/  @!P4 IMAD R75, R75, R88, R23 ;  /* 0x000000584b4bc224 */ /* 0x000fe200078e0217 */
[----:B------:R-:W-:Y:S04]  /*2e30*/  BSSY B1, `(.L_x_77) ;  /* 0x0000006000017945 */ /* 0x000fe80003800000 */
[----:B------:R0:W-:Y:S01]  /*2e40*/  @!P4 STG.E.U8 desc[UR36][R6.64+0x21], R75 ;  /* 0x0000214b0600c986 */ /* 0x0001e2000c101124 */
[----:B------:R-:W-:Y:S05]  /*2e50*/  @P3 BRA `(.L_x_78) ;  /* 0x00000000000c3947 */ /* 0x000fea0003800000 */
[----:B------:R-:W5:Y:S02]  /*2e60*/  LDG.E.U8 R90, desc[UR36][R96.64+0x28] ;  /* 0x00002824605a7981 */ /* 0x000f64000c1e1100 */
[----:B-----5:R-:W-:-:S05]  /*2e70*/  PRMT R56, R90, 0x8880, RZ ;  /* 0x000088805a387816 */ /* 0x020fca00000000ff */
[----:B------:R-:W-:-:S07]  /*2e80*/  IMAD R23, R56, R89, RZ ;  /* 0x0000005938177224 */ /* 0x000fce00078e02ff */
.L_x_78:
[----:B------:R-:W-:Y:S05]  /*2e90*/  BSYNC B1 ;  /* 0x0000000000017941 */ /* 0x000fea0003800000 */
.L_x_77:
        /* <DEDUP_REMOVED lines=10> */
.L_x_80:
[----:B------:R-:W-:Y:S05]  /*2f40*/  BSYNC B1 ;  /* 0x0000000000017941 */ /* 0x000fea0003800000 */
.L_x_79:
[----:B------:R-:W-:Y:S01]  /*2f50*/  @!P2 IMAD R77, R77, R88, R23 ;  /* 0x000000584d4da224 */ /* 0x000fe200078e0217 */
[----:B------:R-:W-:Y:S04]  /*2f60*/  BSSY B1, `(.L_x_81) ;  /* 0x0000006000017945 */ /* 0x000fe80003800000 */
[----:B------:R0:W-:Y:S01]  /*2f70*/  @!P2 STG.E.U8 desc[UR36][R14.64+0x29], R77 ;  /* 0x0000294d0e00a986 */ /* 0x0001e2000c101124 */
[----:B------:R-:W-:Y:S05]  /*2f80*/  @P4 BRA `(.L_x_82) ;  /* 0x00000000000c4947 */ /* 0x000fea0003800000 */
[----:B------:R-:W5:Y:S02]  /*2f90*/  LDG.E.U8 R90, desc[UR36][R100.64+0x28] ;  /* 0x00002824645a7981 */ /* 0x000f64000c1e1100 */
[----:B-----5:R-:W-:-:S05]  /*2fa0*/  PRMT R56, R90, 0x8880, RZ ;  /* 0x000088805a387816 */ /* 0x020fca00000000ff */
[----:B------:R-:W-:-:S07]  /*2fb0*/  IMAD R23, R56, R89, RZ ;  /* 0x0000005938177224 */ /* 0x000fce00078e02ff */
.L_x_82:
[----:B------:R-:W-:Y:S05]  /*2fc0*/  BSYNC B1 ;  /* 0x0000000000017941 */ /* 0x000fea0003800000 */
.L_x_81:
[----:B--2---:R-:W-:Y:S01]  /*2fd0*/  @!P4 IMAD R57, R78, R88, R23 ;  /* 0x000000584e39c224 */ /* 0x004fe200078e0217 */
[----:B------:R-:W-:Y:S04]  /*2fe0*/  BSSY B1, `(.L_x_83) ;  /* 0x0000006000017945 */ /* 0x000fe80003800000 */
[----:B------:R2:W-:Y:S01]  /*2ff0*/  @!P4 STG.E.U8 desc[UR36][R6.64+0x28], R57 ;  /* 0x000028390600c986 */ /* 0x0005e2000c101124 */
[----:B------:R-:W-:Y:S05]  /*3000*/  @P3 BRA `(.L_x_84) ;  /* 0x00000000000c3947 */ /* 0x000fea0003800000 */
[----:B------:R-:W5:Y:S02]  /*3010*/  LDG.E.U8 R90, desc[UR36][R100.64+0x29] ;  /* 0x00002924645a7981 */ /* 0x000f64000c1e1100 */
[----:B-----5:R-:W-:-:S05]  /*3020*/  PRMT R56, R90, 0x8880, RZ ;  /* 0x000088805a387816 */ /* 0x020fca00000000ff */
[----:B------:R-:W-:-:S07]  /*3030*/  IMAD R23, R56, R89, RZ ;  /* 0x0000005938177224 */ /* 0x000fce00078e02ff */
.L_x_84:
[----:B------:R-:W-:Y:S05]  /*3040*/  BSYNC B1 ;  /* 0x0000000000017941 */ /* 0x000fea0003800000 */
.L_x_83:
        /* <DEDUP_REMOVED lines=10> */
.L_x_86:
[----:B------:R-:W-:Y:S05]  /*30f0*/  BSYNC B1 ;  /* 0x0000000000017941 */ /* 0x000fea0003800000 */
.L_x_85:
[----:B--2---:R-:W-:Y:S01]  /*3100*/  @!P2 IMAD R57, R80, R88, R23 ;  /* 0x000000585039a224 */ /* 0x004fe200078e0217 */
[----:B------:R-:W-:Y:S04]  /*3110*/  BSSY B1, `(.L_x_87) ;  /* 0x0000006000017945 */ /* 0x000fe80003800000 */
[----:B------:R2:W-:Y:S01]  /*3120*/  @!P2 STG.E.U8 desc[UR36][R14.64+0x30], R57 ;  /* 0x000030390e00a986 */ /* 0x0005e2000c101124 */
[----:B------:R-:W-:Y:S05]  /*3130*/  @P4 BRA `(.L_x_88) ;  /* 0x00000000000c4947 */ /* 0x000fea0003800000 */
[----:B------:R-:W5:Y:S02]  /*3140*/  LDG.E.U8 R90, desc[UR36][R96.64+0x31] ;  /* 0x00003124605a7981 */ /* 0x000f64000c1e1100 */
[----:B-----5:R-:W-:-:S05]  /*3150*/  PRMT R56, R90, 0x8880, RZ ;  /* 0x000088805a387816 */ /* 0x020fca00000000ff */
[----:B------:R-:W-:-:S07]  /*3160*/  IMAD R23, R56, R89, RZ ;  /* 0x0000005938177224 */ /* 0x000fce00078e02ff */
.L_x_88:
[----:B------:R-:W-:Y:S05]  /*3170*/  BSYNC B1 ;  /* 0x0000000000017941 */ /* 0x000fea0003800000 */
.L_x_87:
[----:B------:R-:W-:Y:S01]  /*3180*/  @!P4 IMAD R81, R81, R88, R23 ;  /* 0x000000585151c224 */ /* 0x000fe200078e0217 */
[----:B------:R-:W-:Y:S04]  /*3190*/  BSSY B1, `(.L_x_89) ;  /* 0x0000006000017945 */ /* 0x000fe80003800000 */
[----:B------:R0:W-:Y:S01]  /*31a0*/  @!P4 STG.E.U8 desc[UR36][R14.64+0x31], R81 ;  /* 0x000031510e00c986 */ /* 0x0001e2000c101124 */
[----:B------:R-:W-:Y:S05]  /*31b0*/  @P3 BRA `(.L_x_90) ;  /* 0x00000000000c3947 */ /* 0x000fea0003800000 */
[----:B------:R-:W5:Y:S02]  /*31c0*/  LDG.E.U8 R90, desc[UR36][R100.64+0x30] ;  /* 0x00003024645a7981 */ /* 0x000f64000c1e1100 */
[----:B-----5:R-:W-:-:S05]  /*31d0*/  PRMT R56, R90, 0x8880, RZ ;  /* 0x000088805a387816 */ /* 0x020fca00000000ff */
[----:B------:R-:W-:-:S07]  /*31e0*/  IMAD R23, R56, R89, RZ ;  /* 0x0000005938177224 */ /* 0x000fce00078e02ff */
.L_x_90:
[----:B------:R-:W-:Y:S05]  /*31f0*/  BSYNC B1 ;  /* 0x0000000000017941 */ /* 0x000fea0003800000 */
.L_x_89:
[----:B------:R-:W-:Y:S01]  /*3200*/  ISETP.LT.OR P4, PT, R3, 0x32, !P1 ;  /* 0x000000320300780c */ /* 0x000fe20004f81670 */
[----:B--2---:R-:W-:Y:S01]  /*3210*/  @!P3 IMAD R57, R82, R88, R23 ;  /* 0x000000585239b224 */ /* 0x004fe200078e0217 */
[----:B------:R-:W-:Y:S01]  /*3220*/  BSSY B1, `(.L_x_91) ;  /* 0x0000008000017945 */ /* 0x000fe20003800000 */
[----:B------:R-:W-:-:S03]  /*3230*/  IADD3 R105, P2, R105, 0x80, RZ ;  /* 0x0000008069697810 */ /* 0x000fc60007f5e0ff */
[----:B------:R2:W-:Y:S01]  /*3240*/  @!P3 STG.E.U8 desc[UR36][R6.64+0x30], R57 ;  /* 0x000030390600b986 */ /* 0x0005e2000c101124 */
[----:B------:R-:W-:-:S06]  /*3250*/  ISETP.LT.OR P3, PT, R3, 0x39, !P0 ;  /* 0x000000390300780c */ /* 0x000fcc0004761670 */
[----:B------:R-:W-:Y:S07]  /*3260*/  @P4 BRA `(.L_x_92) ;  /* 0x00000000000c4947 */ /* 0x000fee0003800000 */
[----:B------:R-:W5:Y:S02]  /*3270*/  LDG.E.U8 R90, desc[UR36][R100.64+0x31] ;  /* 0x00003124645a7981 */ /* 0x000f64000c1e1100 */
[----:B-----5:R-:W-:-:S05]  /*3280*/  PRMT R56, R90, 0x8880, RZ ;  /* 0x000088805a387816 */ /* 0x020fca00000000ff */
[----:B------:R-:W-:-:S07]  /*3290*/  IMAD R23, R56, R89, RZ ;  /* 0x0000005938177224 */ /* 0x000fce00078e02ff */
.L_x_92:
[----:B------:R-:W-:Y:S05]  /*32a0*/  BSYNC B1 ;  /* 0x0000000000017941 */ /* 0x000fea0003800000 */
.L_x_91:
[----:B------:R-:W-:Y:S01]  /*32b0*/  @!P4 IMAD R83, R83, R88, R23 ;  /* 0x000000585353c224 */ /* 0x000fe200078e0217 */
[----:B------:R-:W-:Y:S04]  /*32c0*/  BSSY B1, `(.L_x_93) ;  /* 0x0000006000017945 */ /* 0x000fe80003800000 */
[----:B------:R0:W-:Y:S01]  /*32d0*/  @!P4 STG.E.U8 desc[UR36][R6.64+0x31], R83 ;  /* 0x000031530600c986 */ /* 0x0001e2000c101124 */
[----:B------:R-:W-:Y:S05]  /*32e0*/  @P3 BRA `(.L_x_94) ;  /* 0x00000000000c3947 */ /* 0x000fea0003800000 */
[----:B------:R-:W5:Y:S02]  /*32f0*/  LDG.E.U8 R90, desc[UR36][R96.64+0x38] ;  /* 0x00003824605a7981 */ /* 0x000f64000c1e1100 */
[----:B-----5:R-:W-:-:S05]  /*3300*/  PRMT R56, R90, 0x8880, RZ ;  /* 0x000088805a387816 */ /* 0x020fca00000000ff */
[----:B------:R-:W-:-:S07]  /*3310*/  IMAD R23, R56, R89, RZ ;  /* 0x0000005938177224 */ /* 0x000fce00078e02ff */
.L_x_94:
[----:B------:R-:W-:Y:S05]  /*3320*/  BSYNC B1 ;  /* 0x0000000000017941 */ /* 0x000fea0003800000 */
.L_x_93:
[----:B------:R-:W-:Y:S01]  /*3330*/  ISETP.LT.OR P0, PT, R3, 0x3a, !P0 ;  /* 0x0000003a0300780c */ /* 0x000fe20004701670 */
[----:B--2---:R-:W-:Y:S01]  /*3340*/  @!P3 IMAD R57, R84, R88, R23 ;  /* 0x000000585439b224 */ /* 0x004fe200078e0217 */
[----:B------:R-:W-:Y:S01]  /*3350*/  BSSY B1, `(.L_x_95) ;  /* 0x0000009000017945 */ /* 0x000fe20003800000 */
[----:B------:R-:W-:-:S03]  /*3360*/  IMAD.WIDE.U32 R98, R105, R20, R98 ;  /* 0x0000001469627225 */ /* 0x000fc600078e0062 */
[----:B------:R2:W-:Y:S01]  /*3370*/  @!P3 STG.E.U8 desc[UR36][R14.64+0x38], R57 ;  /* 0x000038390e00b986 */ /* 0x0005e2000c101124 */
[----:B------:R-:W-:Y:S01]  /*3380*/  IMAD.X R5, RZ, RZ, R5, P2 ;  /* 0x000000ffff057224 */ /* 0x000fe200010e0605 */
[----:B------:R-:W-:-:S05]  /*3390*/  IADD3 R94, P4, P3, R94, R12, R98 ;  /* 0x0000000c5e5e7210 */ /* 0x000fca0007b9e062 */
[----:B------:R-:W-:Y:S08]  /*33a0*/  @P0 BRA `(.L_x_96) ;  /* 0x00000000000c0947 */ /* 0x000ff00003800000 */
[----:B------:R-:W5:Y:S02]  /*33b0*/  LDG.E.U8 R90, desc[UR36][R96.64+0x39] ;  /* 0x00003924605a7981 */ /* 0x000f64000c1e1100 */
[----:B-----5:R-:W-:-:S05]  /*33c0*/  PRMT R4, R90, 0x8880, RZ ;  /* 0x000088805a047816 */ /* 0x020fca00000000ff */
[----:B------:R-:W-:-:S07]  /*33d0*/  IMAD R23, R4, R89, RZ ;  /* 0x0000005904177224 */ /* 0x000fce00078e02ff */
.L_x_96:
[----:B------:R-:W-:Y:S05]  /*33e0*/  BSYNC B1 ;  /* 0x0000000000017941 */ /* 0x000fea0003800000 */
.L_x_95:
[----:B------:R-:W-:Y:S01]  /*33f0*/  @!P0 IMAD R85, R85, R88, R23 ;  /* 0x0000005855558224 */ /* 0x000fe200078e0217 */
[----:B------:R-:W-:Y:S01]  /*3400*/  ISETP.LT.OR P2, PT, R3, 0x39, !P1 ;  /* 0x000000390300780c */ /* 0x000fe20004f41670 */
[----:B------:R-:W-:Y:S01]  /*3410*/  IMAD R4, R5, R20, RZ ;  /* 0x0000001405047224 */ /* 0x000fe200078e02ff */
[----:B------:R-:W-:Y:S01]  /*3420*/  BSSY B1, `(.L_x_97) ;  /* 0x0000008000017945 */ /* 0x000fe20003800000 */
[----:B------:R-:W-:Y:S01]  /*3430*/  ISETP.LT.OR P1, PT, R3, 0x3a, !P1 ;  /* 0x0000003a0300780c */ /* 0x000fe20004f21670 */
[----:B------:R0:W-:Y:S01]  /*3440*/  @!P0 STG.E.U8 desc[UR36][R14.64+0x39], R85 ;  /* 0x000039550e008986 */ /* 0x0001e2000c101124 */
[----:B--2---:R-:W-:-:S08]  /*3450*/  IMAD R57, R105, R21, R4 ;  /* 0x0000001569397224 */ /* 0x004fd000078e0204 */
[----:B------:R-:W-:Y:S05]  /*3460*/  @P2 BRA `(.L_x_98) ;  /* 0x00000000000c2947 */ /* 0x000fea0003800000 */
[----:B------:R-:W2:Y:S02]  /*3470*/  LDG.E.U8 R90, desc[UR36][R100.64+0x38] ;  /* 0x00003824645a7981 */ /* 0x000ea4000c1e1100 */
[----:B--2---:R-:W-:-:S05]  /*3480*/  PRMT R4, R90, 0x8880, RZ ;  /* 0x000088805a047816 */ /* 0x004fca00000000ff */
[----:B------:R-:W-:-:S07]  /*3490*/  IMAD R23, R4, R89, RZ ;  /* 0x0000005904177224 */ /* 0x000fce00078e02ff */
.L_x_98:
[----:B------:R-:W-:Y:S05]  /*34a0*/  BSYNC B1 ;  /* 0x0000000000017941 */ /* 0x000fea0003800000 */
.L_x_97:
[----:B------:R-:W-:Y:S01]  /*34b0*/  @!P2 IMAD R5, R86, R88, R23 ;  /* 0x000000585605a224 */ /* 0x000fe200078e0217 */
[----:B------:R-:W-:Y:S01]  /*34c0*/  BSSY B1, `(.L_x_99) ;  /* 0x0000008000017945 */ /* 0x000fe20003800000 */
[----:B------:R-:W-:Y:S02]  /*34d0*/  IMAD.IADD R98, R57, 0x1, R99 ;  /* 0x0000000139627824 */ /* 0x000fe400078e0263 */
[----:B------:R-:W-:Y:S01]  /*34e0*/  IMAD.WIDE.U32 R20, R105, R20, R92 ;  /* 0x0000001469147225 */ /* 0x000fe200078e005c */
[----:B------:R2:W-:Y:S01]  /*34f0*/  @!P2 STG.E.U8 desc[UR36][R6.64+0x38], R5 ;  /* 0x000038050600a986 */ /* 0x0005e2000c101124 */
[----:B------:R-:W-:Y:S05]  /*3500*/  @P1 BRA `(.L_x_100) ;  /* 0x00000000000c1947 */ /* 0x000fea0003800000 */
[----:B------:R-:W5:Y:S02]  /*3510*/  LDG.E.U8 R90, desc[UR36][R100.64+0x39] ;  /* 0x00003924645a7981 */ /* 0x000f64000c1e1100 */
[----:B-----5:R-:W-:-:S05]  /*3520*/  PRMT R4, R90, 0x8880, RZ ;  /* 0x000088805a047816 */ /* 0x020fca00000000ff */
[----:B------:R-:W-:-:S07]  /*3530*/  IMAD R23, R4, R89, RZ ;  /* 0x0000005904177224 */ /* 0x000fce00078e02ff */
.L_x_100:
[----:B------:R-:W-:Y:S05]  /*3540*/  BSYNC B1 ;  /* 0x0000000000017941 */ /* 0x000fea0003800000 */
.L_x_99:
[----:B------:R-:W-:Y:S01]  /*3550*/  @!P1 IMAD R87, R87, R88, R23 ;  /* 0x0000005857579224 */ /* 0x000fe200078e0217 */
[----:B------:R-:W-:Y:S01]  /*3560*/  IADD3.X R95, R93, R13, R98, P4, P3 ;  /* 0x0000000d5d5f7210 */ /* 0x000fe200027e6462 */
[----:B------:R-:W-:Y:S01]  /*3570*/  BSSY B1, `(.L_x_101) ;  /* 0x000000d000017945 */ /* 0x000fe20003800000 */
[----:B------:R-:W-:Y:S02]  /*3580*/  ISETP.GE.AND P3, PT, R91, 0x81, PT ;  /* 0x000000815b00780c */ /* 0x000fe40003f66270 */
[----:B------:R0:W-:Y:S01]  /*3590*/  @!P1 STG.E.U8 desc[UR36][R6.64+0x39], R87 ;  /* 0x0000395706009986 */ /* 0x0001e2000c101124 */
[----:B------:R-:W-:Y:S02]  /*35a0*/  IADD3 R12, P2, R20, R12, RZ ;  /* 0x0000000c140c7210 */ /* 0x000fe40007f5e0ff */
[----:B------:R-:W-:Y:S02]  /*35b0*/  ISETP.LT.OR P1, PT, R3, 0x1, !P3 ;  /* 0x000000010300780c */ /* 0x000fe40005f21670 */
[----:B------:R-:W-:-:S02]  /*35c0*/  ISETP.GE.AND P0, PT, R91, 0x89, PT ;  /* 0x000000895b00780c */ /* 0x000fc40003f06270 */
[----:B------:R-:W-:Y:S02]  /*35d0*/  IADD3.X R13, R13, R21, R57, P2, !PT ;  /* 0x000000150d0d7210 */ /* 0x000fe400017fe439 */
[C---:B------:R-:W-:Y:S02]  /*35e0*/  ISETP.LT.OR P2, PT, R3.reuse, 0x2, !P3 ;  /* 0x000000020300780c */ /* 0x040fe40005f41670 */
[----:B------:R-:W-:-:S05]  /*35f0*/  ISETP.LT.OR P4, PT, R3, 0x1, !P0 ;  /* 0x000000010300780c */ /* 0x000fca0004781670 */
[----:B0-----:R-:W-:Y:S08]  /*3600*/  @P1 BRA `(.L_x_102) ;  /* 0x00000000000c1947 */ /* 0x001ff00003800000 */
[----:B------:R-:W5:Y:S02]  /*3610*/  LDG.E.U8 R90, desc[UR36][R12.64] ;  /* 0x000000240c5a7981 */ /* 0x000f64000c1e1100 */
[----:B-----5:R-:W-:-:S05]  /*3620*/  PRMT R4, R90, 0x8880, RZ ;  /* 0x000088805a047816 */ /* 0x020fca00000000ff */
[----:B------:R-:W-:-:S07]  /*3630*/  IMAD R23, R4, R89, RZ ;  /* 0x0000005904177224 */ /* 0x000fce00078e02ff */
.L_x_102:
[----:B------:R-:W-:Y:S05]  /*3640*/  BSYNC B1 ;  /* 0x0000000000017941 */ /* 0x000fea0003800000 */
.L_x_101:
[----:B--2---:R-:W-:Y:S01]  /*3650*/  @!P1 IMAD R5, R24, R88, R23 ;  /* 0x0000005818059224 */ /* 0x004fe200078e0217 */
[----:B------:R-:W-:Y:S04]  /*3660*/  BSSY B1, `(.L_x_103) ;  /* 0x0000006000017945 */ /* 0x000fe80003800000 */
[----:B------:R0:W-:Y:S01]  /*3670*/  @!P1 STG.E.U8 desc[UR36][R8.64], R5 ;  /* 0x0000000508009986 */ /* 0x0001e2000c101124 */
[----:B------:R-:W-:Y:S05]  /*3680*/  @P2 BRA `(.L_x_104) ;  /* 0x00000000000c2947 */ /* 0x000fea0003800000 */
[----:B------:R-:W2:Y:S02]  /*3690*/  LDG.E.U8 R90, desc[UR36][R12.64+0x1] ;  /* 0x000001240c5a7981 */ /* 0x000ea4000c1e1100 */
[----:B--2---:R-:W-:-:S05]  /*36a0*/  PRMT R4, R90, 0x8880, RZ ;  /* 0x000088805a047816 */ /* 0x004fca00000000ff */
[----:B------:R-:W-:-:S07]  /*36b0*/  IMAD R23, R4, R89, RZ ;  /* 0x0000005904177224 */ /* 0x000fce00078e02ff */
.L_x_104:
[----:B------:R-:W-:Y:S05]  /*36c0*/  BSYNC B1 ;  /* 0x0000000000017941 */ /* 0x000fea0003800000 */
.L_x_103:
[----:B------:R-:W-:Y:S01]  /*36d0*/  @!P2 IMAD R25, R25, R88, R23 ;  /* 0x000000581919a224 */ /* 0x000fe200078e0217 */
[----:B------:R-:W-:Y:S04]  /*36e0*/  BSSY B1, `(.L_x_105) ;  /* 0x0000006000017945 */ /* 0x000fe80003800000 */
[----:B------:R2:W-:Y:S01]  /*36f0*/  @!P2 STG.E.U8 desc[UR36][R8.64+0x1], R25 ;  /* 0x000001190800a986 */ /* 0x0005e2000c101124 */
[----:B------:R-:W-:Y:S05]  /*3700*/  @P4 BRA `(.L_x_106) ;  /* 0x00000000000c4947 */ /* 0x000fea0003800000 */
[----:B------:R-:W5:Y:S02]  /*3710*/  LDG.E.U8 R90, desc[UR36][R94.64] ;  /* 0x000000245e5a7981 */ /* 0x000f64000c1e1100 */
[----:B-----5:R-:W-:-:S05]  /*3720*/  PRMT R4, R90, 0x8880, RZ ;  /* 0x000088805a047816 */ /* 0x020fca00000000ff */
[----:B------:R-:W-:-:S07]  /*3730*/  IMAD R23, R4, R89, RZ ;  /* 0x0000005904177224 */ /* 0x000fce00078e02ff */
.L_x_106:
[----:B------:R-:W-:Y:S05]  /*3740*/  BSYNC B1 ;  /* 0x0000000000017941 */ /* 0x000fea0003800000 */
.L_x_105:
[C---:B------:R-:W-:Y:S01]  /*3750*/  ISETP.LT.OR P1, PT, R3.reuse, 0x2, !P0 ;  /* 0x000000020300780c */ /* 0x040fe20004721670 */
[----:B0-----:R-:W-:Y:S01]  /*3760*/  @!P4 IMAD R5, R26, R88, R23 ;  /* 0x000000581a05c224 */ /* 0x001fe200078e0217 */
        /* <DEDUP_REMOVED lines=8> */
.L_x_108:
[----:B------:R-:W-:Y:S05]  /*37f0*/  BSYNC B1 ;  /* 0x0000000000017941 */ /* 0x000fea0003800000 */
.L_x_107:
[----:B------:R-:W-:Y:S01]  /*3800*/  @!P1 IMAD R27, R27, R88, R23 ;  /* 0x000000581b1b9224 */ /* 0x000fe200078e0217 */
[----:B------:R-:W-:Y:S04]  /*3810*/  BSSY B1, `(.L_x_109) ;  /* 0x0000006000017945 */ /* 0x000fe80003800000 */
[----:B------:R0:W-:Y:S01]  /*3820*/  @!P1 STG.E.U8 desc[UR36][R10.64+0x1], R27 ;  /* 0x0000011b0a009986 */ /* 0x0001e2000c101124 */
[----:B------:R-:W-:Y:S05]  /*3830*/  @P2 BRA `(.L_x_110) ;  /* 0x00000000000c2947 */ /* 0x000fea0003800000 */
[----:B------:R-:W5:Y:S02]  /*3840*/  LDG.E.U8 R90, desc[UR36][R12.64+0x8] ;  /* 0x000008240c5a7981 */ /* 0x000f64000c1e1100 */
[----:B-----5:R-:W-:-:S05]  /*3850*/  PRMT R4, R90, 0x8880, RZ ;  /* 0x000088805a047816 */ /* 0x020fca00000000ff */
[----:B------:R-:W-:-:S07]  /*3860*/  IMAD R23, R4, R89, RZ ;  /* 0x0000005904177224 */ /* 0x000fce00078e02ff */
.L_x_110:
[----:B------:R-:W-:Y:S05]  /*3870*/  BSYNC B1 ;  /* 0x0000000000017941 */ /* 0x000fea0003800000 */
.L_x_109:
[----:B0-----:R-:W-:Y:S01]  /*3880*/  @!P2 IMAD R5, R28, R88, R23 ;  /* 0x000000581c05a224 */ /* 0x001fe200078e0217 */
[----:B------:R-:W-:Y:S04]  /*3890*/  BSSY B1, `(.L_x_111) ;  /* 0x0000006000017945 */ /* 0x000fe80003800000 */
[----:B------:R0:W-:Y:S01]  /*38a0*/  @!P2 STG.E.U8 desc[UR36][R8.64+0x8], R5 ;  /* 0x000008050800a986 */ /* 0x0001e2000c101124 */
[----:B------:R-:W-:Y:S05]  /*38b0*/  @P4 BRA `(.L_x_112) ;  /* 0x00000000000c4947 */ /* 0x000fea0003800000 */
[----:B------:R-:W5:Y:S02]  /*38c0*/  LDG.E.U8 R90, desc[UR36][R12.64+0x9] ;  /* 0x000009240c5a7981 */ /* 0x000f64000c1e1100 */
[----:B-----5:R-:W-:-:S05]  /*38d0*/  PRMT R4, R90, 0x8880, RZ ;  /* 0x000088805a047816 */ /* 0x020fca00000000ff */
[----:B------:R-:W-:-:S07]  /*38e0*/  IMAD R23, R4, R89, RZ ;  /* 0x0000005904177224 */ /* 0x000fce00078e02ff */
.L_x_112:
[----:B------:R-:W-:Y:S05]  /*38f0*/  BSYNC B1 ;  /* 0x0000000000017941 */ /* 0x000fea0003800000 */
.L_x_111:
        /* <DEDUP_REMOVED lines=10> */
.L_x_114:
[----:B------:R-:W-:Y:S05]  /*39a0*/  BSYNC B1 ;  /* 0x0000000000017941 */ /* 0x000fea0003800000 */
.L_x_113:
[----:B0-----:R-:W-:Y:S01]  /*39b0*/  @!P1 IMAD R5, R30, R88, R23 ;  /* 0x000000581e059224 */ /* 0x001fe200078e0217 */
[----:B------:R-:W-:Y:S04]  /*39c0*/  BSSY B1, `(.L_x_115) ;  /* 0x0000006000017945 */ /* 0x000fe80003800000 */
[----:B------:R0:W-:Y:S01]  /*39d0*/  @!P1 STG.E.U8 desc[UR36][R10.64+0x8], R5 ;  /* 0x000008050a009986 */ /* 0x0001e2000c101124 */
[----:B------:R-:W-:Y:S05]  /*39e0*/  @P2 BRA `(.L_x_116) ;  /* 0x00000000000c2947 */ /* 0x000fea0003800000 */
[----:B------:R-:W5:Y:S02]  /*39f0*/  LDG.E.U8 R90, desc[UR36][R94.64+0x9] ;  /* 0x000009245e5a7981 */ /* 0x000f64000c1e1100 */
[----:B-----5:R-:W-:-:S05]  /*3a00*/  PRMT R4, R90, 0x8880, RZ ;  /* 0x000088805a047816 */ /* 0x020fca00000000ff */
[----:B------:R-:W-:-:S07]  /*3a10*/  IMAD R23, R4, R89, RZ ;  /* 0x0000005904177224 */ /* 0x000fce00078e02ff */
.L_x_116:
[----:B------:R-:W-:Y:S05]  /*3a20*/  BSYNC B1 ;  /* 0x0000000000017941 */ /* 0x000fea0003800000 */
.L_x_115:
[----:B------:R-:W-:Y:S01]  /*3a30*/  @!P2 IMAD R31, R31, R88, R23 ;  /* 0x000000581f1fa224 */ /* 0x000fe200078e0217 */
[----:B------:R-:W-:Y:S04]  /*3a40*/  BSSY B1, `(.L_x_117) ;  /* 0x0000006000017945 */ /* 0x000fe80003800000 */
[----:B------:R0:W-:Y:S01]  /*3a50*/  @!P2 STG.E.U8 desc[UR36][R10.64+0x9], R31 ;  /* 0x0000091f0a00a986 */ /* 0x0001e2000c101124 */
[----:B------:R-:W-:Y:S05]  /*3a60*/  @P4 BRA `(.L_x_118) ;  /* 0x00000000000c4947 */ /* 0x000fea0003800000 */
[----:B------:R-:W5:Y:S02]  /*3a70*/  LDG.E.U8 R90, desc[UR36][R12.64+0x10] ;  /* 0x000010240c5a7981 */ /* 0x000f64000c1e1100 */
[----:B-----5:R-:W-:-:S05]  /*3a80*/  PRMT R4, R90, 0x8880, RZ ;  /* 0x000088805a047816 */ /* 0x020fca00000000ff */
[----:B------:R-:W-:-:S07]  /*3a90*/  IMAD R23, R4, R89, RZ ;  /* 0x0000005904177224 */ /* 0x000fce00078e02ff */
.L_x_118:
[----:B------:R-:W-:Y:S05]  /*3aa0*/  BSYNC B1 ;  /* 0x0000000000017941 */ /* 0x000fea0003800000 */
.L_x_117:
        /* <DEDUP_REMOVED lines=10> */
.L_x_120:
[----:B------:R-:W-:Y:S05]  /*3b50*/  BSYNC B1 ;  /* 0x0000000000017941 */ /* 0x000fea0003800000 */
.L_x_119:
[----:B------:R-:W-:Y:S01]  /*3b60*/  @!P1 IMAD R33, R33, R88, R23 ;  /* 0x0000005821219224 */ /* 0x000fe200078e0217 */
[----:B------:R-:W-:Y:S04]  /*3b70*/  BSSY B1, `(.L_x_121) ;  /* 0x0000006000017945 */ /* 0x000fe80003800000 */
[----:B------:R0:W-:Y:S01]  /*3b80*/  @!P1 STG.E.U8 desc[UR36][R8.64+0x11], R33 ;  /* 0x0000112108009986 */ /* 0x0001e2000c101124 */
[----:B------:R-:W-:Y:S05]  /*3b90*/  @P2 BRA `(.L_x_122) ;  /* 0x00000000000c2947 */ /* 0x000fea0003800000 */
[----:B------:R-:W5:Y:S02]  /*3ba0*/  LDG.E.U8 R90, desc[UR36][R94.64+0x10] ;  /* 0x000010245e5a7981 */ /* 0x000f64000c1e1100 */
[----:B-----5:R-:W-:-:S05]  /*3bb0*/  PRMT R4, R90, 0x8880, RZ ;  /* 0x000088805a047816 */ /* 0x020fca00000000ff */
[----:B------:R-:W-:-:S07]  /*3bc0*/  IMAD R23, R4, R89, RZ ;  /* 0x0000005904177224 */ /* 0x000fce00078e02ff */
.L_x_122:
[----:B------:R-:W-:Y:S05]  /*3bd0*/  BSYNC B1 ;  /* 0x0000000000017941 */ /* 0x000fea0003800000 */
.L_x_121:
[----:B0-----:R-:W-:Y:S01]  /*3be0*/  @!P2 IMAD R5, R34, R88, R23 ;  /* 0x000000582205a224 */ /* 0x001fe200078e0217 */
[----:B------:R-:W-:Y:S04]  /*3bf0*/  BSSY B1, `(.L_x_123) ;  /* 0x0000006000017945 */ /* 0x000fe80003800000 */
[----:B------:R0:W-:Y:S01]  /*3c00*/  @!P2 STG.E.U8 desc[UR36][R10.64+0x10], R5 ;  /* 0x000010050a00a986 */ /* 0x0001e2000c101124 */
[----:B------:R-:W-:Y:S05]  /*3c10*/  @P4 BRA `(.L_x_124) ;  /* 0x00000000000c4947 */ /* 0x000fea0003800000 */
[----:B------:R-:W5:Y:S02]  /*3c20*/  LDG.E.U8 R90, desc[UR36][R94.64+0x11] ;  /* 0x000011245e5a7981 */ /* 0x000f64000c1e1100 */
[----:B-----5:R-:W-:-:S05]  /*3c30*/  PRMT R4, R90, 0x8880, RZ ;  /* 0x000088805a047816 */ /* 0x020fca00000000ff */
[----:B------:R-:W-:-:S07]  /*3c40*/  IMAD R23, R4, R89, RZ ;  /* 0x0000005904177224 */ /* 0x000fce00078e02ff */
.L_x_124:
[----:B------:R-:W-:Y:S05]  /*3c50*/  BSYNC B1 ;  /* 0x0000000000017941 */ /* 0x000fea0003800000 */
.L_x_123:
        /* <DEDUP_REMOVED lines=10> */
.L_x_126:
[----:B------:R-:W-:Y:S05]  /*3d00*/  BSYNC B1 ;  /* 0x0000000000017941 */ /* 0x000fea0003800000 */
.L_x_125:
[----:B0-----:R-:W-:Y:S01]  /*3d10*/  @!P1 IMAD R5, R36, R88, R23 ;  /* 0x0000005824059224 */ /* 0x001fe200078e0217 */
[----:B------:R-:W-:Y:S04]  /*3d20*/  BSSY B1, `(.L_x_127) ;  /* 0x0000006000017945 */ /* 0x000fe80003800000 */
[----:B------:R0:W-:Y:S01]  /*3d30*/  @!P1 STG.E.U8 desc[UR36][R8.64+0x18], R5 ;  /* 0x0000180508009986 */ /* 0x0001e2000c101124 */
[----:B------:R-:W-:Y:S05]  /*3d40*/  @P2 BRA `(.L_x_128) ;  /* 0x00000000000c2947 */ /* 0x000fea0003800000 */
[----:B------:R-:W5:Y:S02]  /*3d50*/  LDG.E.U8 R90, desc[UR36][R12.64+0x19] ;  /* 0x000019240c5a7981 */ /* 0x000f64000c1e1100 */
[----:B-----5:R-:W-:-:S05]  /*3d60*/  PRMT R4, R90, 0x8880, RZ ;  /* 0x000088805a047816 */ /* 0x020fca00000000ff */
[----:B------:R-:W-:-:S07]  /*3d70*/  IMAD R23, R4, R89, RZ ;  /* 0x0000005904177224 */ /* 0x000fce00078e02ff */
.L_x_128:
[----:B------:R-:W-:Y:S05]  /*3d80*/  BSYNC B1 ;  /* 0x0000000000017941 */ /* 0x000fea0003800000 */
.L_x_127:
[----:B------:R-:W-:Y:S01]  /*3d90*/  @!P2 IMAD R37, R37, R88, R23 ;  /* 0x000000582525a224 */ /* 0x000fe200078e0217 */
[----:B------:R-:W-:Y:S04]  /*3da0*/  BSSY B1, `(.L_x_129) ;  /* 0x0000006000017945 */ /* 0x000fe80003800000 */
[----:B------:R0:W-:Y:S01]  /*3db0*/  @!P2 STG.E.U8 desc[UR36][R8.64+0x19], R37 ;  /* 0x000019250800a986 */ /* 0x0001e2000c101124 */
[----:B------:R-:W-:Y:S05]  /*3dc0*/  @P4 BRA `(.L_x_130) ;  /* 0x00000000000c4947 */ /* 0x000fea0003800000 */
[----:B------:R-:W5:Y:S02]  /*3dd0*/  LDG.E.U8 R90, desc[UR36][R94.64+0x18] ;  /* 0x000018245e5a7981 */ /* 0x000f64000c1e1100 */
[----:B-----5:R-:W-:-:S05]  /*3de0*/  PRMT R4, R90, 0x8880, RZ ;  /* 0x000088805a047816 */ /* 0x020fca00000000ff */
[----:B------:R-:W-:-:S07]  /*3df0*/  IMAD R23, R4, R89, RZ ;  /* 0x0000005904177224 */ /* 0x000fce00078e02ff */
.L_x_130:
[----:B------:R-:W-:Y:S05]  /*3e00*/  BSYNC B1 ;  /* 0x0000000000017941 */ /* 0x000fea0003800000 */
.L_x_129:
        /* <DEDUP_REMOVED lines=10> */
.L_x_132:
[----:B------:R-:W-:Y:S05]  /*3eb0*/  BSYNC B1 ;  /* 0x0000000000017941 */ /* 0x000fea0003800000 */
.L_x_131:
[----:B------:R-:W-:Y:S01]  /*3ec0*/  @!P1 IMAD R39, R39, R88, R23 ;  /* 0x0000005827279224 */ /* 0x000fe200078e0217 */
[----:B------:R-:W-:Y:S04]  /*3ed0*/  BSSY B1, `(.L_x_133) ;  /* 0x0000006000017945 */ /* 0x000fe80003800000 */
[----:B------:R0:W-:Y:S01]  /*3ee0*/  @!P1 STG.E.U8 desc[UR36][R10.64+0x19], R39 ;  /* 0x000019270a009986 */ /* 0x0001e2000c101124 */
[----:B------:R-:W-:Y:S05]  /*3ef0*/  @P2 BRA `(.L_x_134) ;  /* 0x00000000000c2947 */ /* 0x000fea0003800000 */
[----:B------:R-:W5:Y:S02]  /*3f00*/  LDG.E.U8 R90, desc[UR36][R12.64+0x20] ;  /* 0x000020240c5a7981 */ /* 0x000f64000c1e1100 */
[----:B-----5:R-:W-:-:S05]  /*3f10*/  PRMT R4, R90, 0x8880, RZ ;  /* 0x000088805a047816 */ /* 0x020fca00000000ff */
[----:B------:R-:W-:-:S07]  /*3f20*/  IMAD R23, R4, R89, RZ ;  /* 0x0000005904177224 */ /* 0x000fce00078e02ff */
.L_x_134:
[----:B------:R-:W-:Y:S05]  /*3f30*/  BSYNC B1 ;  /* 0x0000000000017941 */ /* 0x000fea0003800000 */
.L_x_133:
[----:B0-----:R-:W-:Y:S01]  /*3f40*/  @!P2 IMAD R5, R40, R88, R23 ;  /* 0x000000582805a224 */ /* 0x001fe200078e0217 */
[----:B------:R-:W-:Y:S04]  /*3f50*/  BSSY B1, `(.L_x_135) ;  /* 0x0000006000017945 */ /* 0x000fe80003800000 */
[----:B------:R0:W-:Y:S01]  /*3f60*/  @!P2 STG.E.U8 desc[UR36][R8.64+0x20], R5 ;  /* 0x000020050800a986 */ /* 0x0001e2000c101124 */
[----:B------:R-:W-:Y:S05]  /*3f70*/  @P4 BRA `(.L_x_136) ;  /* 0x00000000000c4947 */ /* 0x000fea0003800000 */
[----:B------:R-:W5:Y:S02]  /*3f80*/  LDG.E.U8 R90, desc[UR36][R12.64+0x21] ;  /* 0x000021240c5a7981 */ /* 0x000f64000c1e1100 */
[----:B-----5:R-:W-:-:S05]  /*3f90*/  PRMT R4, R90, 0x8880, RZ ;  /* 0x000088805a047816 */ /* 0x020fca00000000ff */
[----:B------:R-:W-:-:S07]  /*3fa0*/  IMAD R23, R4, R89, RZ ;  /* 0x0000005904177224 */ /* 0x000fce00078e02ff */
.L_x_136:
[----:B------:R-:W-:Y:S05]  /*3fb0*/  BSYNC B1 ;  /* 0x0000000000017941 */ /* 0x000fea0003800000 */
.L_x_135:
        /* <DEDUP_REMOVED lines=10> */
.L_x_138:
[----:B------:R-:W-:Y:S05]  /*4060*/  BSYNC B1 ;  /* 0x0000000000017941 */ /* 0x000fea0003800000 */
.L_x_137:
[----:B0-----:R-:W-:Y:S01]  /*4070*/  @!P1 IMAD R5, R42, R88, R23 ;  /* 0x000000582a059224 */ /* 0x001fe200078e0217 */
[----:B------:R-:W-:Y:S04]  /*4080*/  BSSY B1, `(.L_x_139) ;  /* 0x0000006000017945 */ /* 0x000fe80003800000 */
[----:B------:R0:W-:Y:S01]  /*4090*/  @!P1 STG.E.U8 desc[UR36][R10.64+0x20], R5 ;  /* 0x000020050a009986 */ /* 0x0001e2000c101124 */
[----:B------:R-:W-:Y:S05]  /*40a0*/  @P2 BRA `(.L_x_140) ;  /* 0x00000000000c2947 */ /* 0x000fea0003800000 */
[----:B------:R-:W5:Y:S02]  /*40b0*/  LDG.E.U8 R90, desc[UR36][R94.64+0x21] ;  /* 0x000021245e5a7981 */ /* 0x000f64000c1e1100 */
[----:B-----5:R-:W-:-:S05]  /*40c0*/  PRMT R4, R90, 0x8880, RZ ;  /* 0x000088805a047816 */ /* 0x020fca00000000ff */
[----:B------:R-:W-:-:S07]  /*40d0*/  IMAD R23, R4, R89, RZ ;  /* 0x0000005904177224 */ /* 0x000fce00078e02ff */
.L_x_140:
[----:B------:R-:W-:Y:S05]  /*40e0*/  BSYNC B1 ;  /* 0x0000000000017941 */ /* 0x000fea0003800000 */
.L_x_139:
[----:B------:R-:W-:Y:S01]  /*40f0*/  @!P2 IMAD R43, R43, R88, R23 ;  /* 0x000000582b2ba224 */ /* 0x000fe200078e0217 */
[----:B------:R-:W-:Y:S04]  /*4100*/  BSSY B1, `(.L_x_141) ;  /* 0x0000006000017945 */ /* 0x000fe80003800000 */
[----:B------:R0:W-:Y:S01]  /*4110*/  @!P2 STG.E.U8 desc[UR36][R10.64+0x21], R43 ;  /* 0x0000212b0a00a986 */ /* 0x0001e2000c101124 */
[----:B------:R-:W-:Y:S05]  /*4120*/  @P4 BRA `(.L_x_142) ;  /* 0x00000000000c4947 */ /* 0x000fea0003800000 */
[----:B------:R-:W5:Y:S02]  /*4130*/  LDG.E.U8 R90, desc[UR36][R12.64+0x28] ;  /* 0x000028240c5a7981 */ /* 0x000f64000c1e1100 */
[----:B-----5:R-:W-:-:S05]  /*4140*/  PRMT R4, R90, 0x8880, RZ ;  /* 0x000088805a047816 */ /* 0x020fca00000000ff */
[----:B------:R-:W-:-:S07]  /*4150*/  IMAD R23, R4, R89, RZ ;  /* 0x0000005904177224 */ /* 0x000fce00078e02ff */
.L_x_142:
[----:B------:R-:W-:Y:S05]  /*4160*/  BSYNC B1 ;  /* 0x0000000000017941 */ /* 0x000fea0003800000 */
.L_x_141:
        /* <DEDUP_REMOVED lines=10> */
.L_x_144:
[----:B------:R-:W-:Y:S05]  /*4210*/  BSYNC B1 ;  /* 0x0000000000017941 */ /* 0x000fea0003800000 */
.L_x_143:
[----:B------:R-:W-:Y:S01]  /*4220*/  @!P1 IMAD R45, R45, R88, R23 ;  /* 0x000000582d2d9224 */ /* 0x000fe200078e0217 */
[----:B------:R-:W-:Y:S04]  /*4230*/  BSSY B1, `(.L_x_145) ;  /* 0x0000006000017945 */ /* 0x000fe80003800000 */
[----:B------:R0:W-:Y:S01]  /*4240*/  @!P1 STG.E.U8 desc[UR36][R8.64+0x29], R45 ;  /* 0x0000292d08009986 */ /* 0x0001e2000c101124 */
[----:B------:R-:W-:Y:S05]  /*4250*/  @P2 BRA `(.L_x_146) ;  /* 0x00000000000c2947 */ /* 0x000fea0003800000 */
[----:B------:R-:W5:Y:S02]  /*4260*/  LDG.E.U8 R90, desc[UR36][R94.64+0x28] ;  /* 0x000028245e5a7981 */ /* 0x000f64000c1e1100 */
[----:B-----5:R-:W-:-:S05]  /*4270*/  PRMT R4, R90, 0x8880, RZ ;  /* 0x000088805a047816 */ /* 0x020fca00000000ff */
[----:B------:R-:W-:-:S07]  /*4280*/  IMAD R23, R4, R89, RZ ;  /* 0x0000005904177224 */ /* 0x000fce00078e02ff */
.L_x_146:
[----:B------:R-:W-:Y:S05]  /*4290*/  BSYNC B1 ;  /* 0x0000000000017941 */ /* 0x000fea0003800000 */
.L_x_145:
[----:B0-----:R-:W-:Y:S01]  /*42a0*/  @!P2 IMAD R5, R46, R88, R23 ;  /* 0x000000582e05a224 */ /* 0x001fe200078e0217 */
[----:B------:R-:W-:Y:S04]  /*42b0*/  BSSY B1, `(.L_x_147) ;  /* 0x0000006000017945 */ /* 0x000fe80003800000 */
[----:B------:R0:W-:Y:S01]  /*42c0*/  @!P2 STG.E.U8 desc[UR36][R10.64+0x28], R5 ;  /* 0x000028050a00a986 */ /* 0x0001e2000c101124 */
[----:B------:R-:W-:Y:S05]  /*42d0*/  @P4 BRA `(.L_x_148) ;  /* 0x00000000000c4947 */ /* 0x000fea0003800000 */
[----:B------:R-:W5:Y:S02]  /*42e0*/  LDG.E.U8 R90, desc[UR36][R94.64+0x29] ;  /* 0x000029245e5a7981 */ /* 0x000f64000c1e1100 */
[----:B-----5:R-:W-:-:S05]  /*42f0*/  PRMT R4, R90, 0x8880, RZ ;  /* 0x000088805a047816 */ /* 0x020fca00000000ff */
[----:B------:R-:W-:-:S07]  /*4300*/  IMAD R23, R4, R89, RZ ;  /* 0x0000005904177224 */ /* 0x000fce00078e02ff */
.L_x_148:
[----:B------:R-:W-:Y:S05]  /*4310*/  BSYNC B1 ;  /* 0x0000000000017941 */ /* 0x000fea0003800000 */
.L_x_147:
        /* <DEDUP_REMOVED lines=10> */
.L_x_150:
[----:B------:R-:W-:Y:S05]  /*43c0*/  BSYNC B1 ;  /* 0x0000000000017941 */ /* 0x000fea0003800000 */
.L_x_149:
[----:B0-----:R-:W-:Y:S01]  /*43d0*/  @!P1 IMAD R5, R48, R88, R23 ;  /* 0x0000005830059224 */ /* 0x001fe200078e0217 */
[----:B------:R-:W-:Y:S04]  /*43e0*/  BSSY B1, `(.L_x_151) ;  /* 0x0000006000017945 */ /* 0x000fe80003800000 */
[----:B------:R0:W-:Y:S01]  /*43f0*/  @!P1 STG.E.U8 desc[UR36][R8.64+0x30], R5 ;  /* 0x0000300508009986 */ /* 0x0001e2000c101124 */
[----:B------:R-:W-:Y:S05]  /*4400*/  @P2 BRA `(.L_x_152) ;  /* 0x00000000000c2947 */ /* 0x000fea0003800000 */
[----:B------:R-:W5:Y:S02]  /*4410*/  LDG.E.U8 R90, desc[UR36][R12.64+0x31] ;  /* 0x000031240c5a7981 */ /* 0x000f64000c1e1100 */
[----:B-----5:R-:W-:-:S05]  /*4420*/  PRMT R4, R90, 0x8880, RZ ;  /* 0x000088805a047816 */ /* 0x020fca00000000ff */
[----:B------:R-:W-:-:S07]  /*4430*/  IMAD R23, R4, R89, RZ ;  /* 0x0000005904177224 */ /* 0x000fce00078e02ff */
.L_x_152:
[----:B------:R-:W-:Y:S05]  /*4440*/  BSYNC B1 ;  /* 0x0000000000017941 */ /* 0x000fea0003800000 */
.L_x_151:
[----:B------:R-:W-:Y:S01]  /*4450*/  @!P2 IMAD R49, R49, R88, R23 ;  /* 0x000000583131a224 */ /* 0x000fe200078e0217 */
[----:B------:R-:W-:Y:S04]  /*4460*/  BSSY B1, `(.L_x_153) ;  /* 0x0000006000017945 */ /* 0x000fe80003800000 */
[----:B------:R0:W-:Y:S01]  /*4470*/  @!P2 STG.E.U8 desc[UR36][R8.64+0x31], R49 ;  /* 0x000031310800a986 */ /* 0x0001e2000c101124 */
[----:B------:R-:W-:Y:S05]  /*4480*/  @P4 BRA `(.L_x_154) ;  /* 0x00000000000c4947 */ /* 0x000fea0003800000 */
[----:B------:R-:W5:Y:S02]  /*4490*/  LDG.E.U8 R90, desc[UR36][R94.64+0x30] ;  /* 0x000030245e5a7981 */ /* 0x000f64000c1e1100 */
[----:B-----5:R-:W-:-:S05]  /*44a0*/  PRMT R4, R90, 0x8880, RZ ;  /* 0x000088805a047816 */ /* 0x020fca00000000ff */
[----:B------:R-:W-:-:S07]  /*44b0*/  IMAD R23, R4, R89, RZ ;  /* 0x0000005904177224 */ /* 0x000fce00078e02ff */
.L_x_154:
[----:B------:R-:W-:Y:S05]  /*44c0*/  BSYNC B1 ;  /* 0x0000000000017941 */ /* 0x000fea0003800000 */
.L_x_153:
[C---:B------:R-:W-:Y:S01]  /*44d0*/  ISETP.LT.OR P1, PT, R3.reuse, 0x32, !P0 ;  /* 0x000000320300780c */ /* 0x040fe20004721670 */
[----:B0-----:R-:W-:Y:S01]  /*44e0*/  @!P4 IMAD R5, R50, R88, R23 ;  /* 0x000000583205c224 */ /* 0x001fe200078e0217 */
[----:B------:R-:W-:Y:S01]  /*44f0*/  BSSY B1, `(.L_x_155) ;  /* 0x0000009000017945 */ /* 0x000fe20003800000 */
[C---:B------:R-:W-:Y:S02]  /*4500*/  ISETP.LT.OR P2, PT, R3.reuse, 0x39, !P3 ;  /* 0x000000390300780c */ /* 0x040fe40005f41670 */
[C---:B------:R-:W-:Y:S01]  /*4510*/  ISETP.LT.OR P3, PT, R3.reuse, 0x3a, !P3 ;  /* 0x0000003a0300780c */ /* 0x040fe20005f61670 */
[----:B------:R0:W-:Y:S01]  /*4520*/  @!P4 STG.E.U8 desc[UR36][R10.64+0x30], R5 ;  /* 0x000030050a00c986 */ /* 0x0001e2000c101124 */
[----:B------:R-:W-:-:S06]  /*4530*/  ISETP.LT.OR P4, PT, R3, 0x39, !P0 ;  /* 0x000000390300780c */ /* 0x000fcc0004781670 */
[----:B------:R-:W-:Y:S07]  /*4540*/  @P1 BRA `(.L_x_156) ;  /* 0x00000000000c1947 */ /* 0x000fee0003800000 */
[----:B------:R-:W5:Y:S02]  /*4550*/  LDG.E.U8 R90, desc[UR36][R94.64+0x31] ;  /* 0x000031245e5a7981 */ /* 0x000f64000c1e1100 */
[----:B-----5:R-:W-:-:S05]  /*4560*/  PRMT R4, R90, 0x8880, RZ ;  /* 0x000088805a047816 */ /* 0x020fca00000000ff */
[----:B------:R-:W-:-:S07]  /*4570*/  IMAD R23, R4, R89, RZ ;  /* 0x0000005904177224 */ /* 0x000fce00078e02ff */
.L_x_156:
[----:B------:R-:W-:Y:S05]  /*4580*/  BSYNC B1 ;  /* 0x0000000000017941 */ /* 0x000fea0003800000 */
.L_x_155:
[----:B------:R-:W-:Y:S01]  /*4590*/  @!P1 IMAD R51, R51, R88, R23 ;  /* 0x0000005833339224 */ /* 0x000fe200078e0217 */
[----:B------:R-:W-:Y:S04]  /*45a0*/  BSSY B1, `(.L_x_157) ;  /* 0x0000006000017945 */ /* 0x000fe80003800000 */
[----:B------:R0:W-:Y:S01]  /*45b0*/  @!P1 STG.E.U8 desc[UR36][R10.64+0x31], R51 ;  /* 0x000031330a009986 */ /* 0x0001e2000c101124 */
[----:B------:R-:W-:Y:S05]  /*45c0*/  @P2 BRA `(.L_x_158) ;  /* 0x00000000000c2947 */ /* 0x000fea0003800000 */
[----:B------:R-:W5:Y:S02]  /*45d0*/  LDG.E.U8 R90, desc[UR36][R12.64+0x38] ;  /* 0x000038240c5a7981 */ /* 0x000f64000c1e1100 */
[----:B-----5:R-:W-:-:S05]  /*45e0*/  PRMT R4, R90, 0x8880, RZ ;  /* 0x000088805a047816 */ /* 0x020fca00000000ff */
[----:B------:R-:W-:-:S07]  /*45f0*/  IMAD R23, R4, R89, RZ ;  /* 0x0000005904177224 */ /* 0x000fce00078e02ff */
.L_x_158:
[----:B------:R-:W-:Y:S05]  /*4600*/  BSYNC B1 ;  /* 0x0000000000017941 */ /* 0x000fea0003800000 */
.L_x_157:
[----:B0-----:R-:W-:Y:S01]  /*4610*/  @!P2 IMAD R5, R52, R88, R23 ;  /* 0x000000583405a224 */ /* 0x001fe200078e0217 */
[----:B------:R-:W-:Y:S04]  /*4620*/  BSSY B1, `(.L_x_159) ;  /* 0x0000006000017945 */ /* 0x000fe80003800000 */
[----:B------:R0:W-:Y:S01]  /*4630*/  @!P2 STG.E.U8 desc[UR36][R8.64+0x38], R5 ;  /* 0x000038050800a986 */ /* 0x0001e2000c101124 */
[----:B------:R-:W-:Y:S05]  /*4640*/  @P3 BRA `(.L_x_160) ;  /* 0x00000000000c3947 */ /* 0x000fea0003800000 */
[----:B------:R-:W5:Y:S02]  /*4650*/  LDG.E.U8 R90, desc[UR36][R12.64+0x39] ;  /* 0x000039240c5a7981 */ /* 0x000f64000c1e1100 */
[----:B-----5:R-:W-:-:S05]  /*4660*/  PRMT R4, R90, 0x8880, RZ ;  /* 0x000088805a047816 */ /* 0x020fca00000000ff */
[----:B------:R-:W-:-:S07]  /*4670*/  IMAD R23, R4, R89, RZ ;  /* 0x0000005904177224 */ /* 0x000fce00078e02ff */
.L_x_160:
[----:B------:R-:W-:Y:S05]  /*4680*/  BSYNC B1 ;  /* 0x0000000000017941 */ /* 0x000fea0003800000 */
.L_x_159:
[----:B------:R-:W-:Y:S01]  /*4690*/  @!P3 IMAD R53, R53, R88, R23 ;  /* 0x000000583535b224 */ /* 0x000fe200078e0217 */
[----:B------:R-:W-:Y:S04]  /*46a0*/  BSSY B1, `(.L_x_161) ;  /* 0x0000006000017945 */ /* 0x000fe80003800000 */
[----:B------:R0:W-:Y:S01]  /*46b0*/  @!P3 STG.E.U8 desc[UR36][R8.64+0x39], R53 ;  /* 0x000039350800b986 */ /* 0x0001e2000c101124 */
[----:B------:R-:W-:Y:S05]  /*46c0*/  @P4 BRA `(.L_x_162) ;  /* 0x00000000000c4947 */ /* 0x000fea0003800000 */
[----:B------:R-:W5:Y:S02]  /*46d0*/  LDG.E.U8 R90, desc[UR36][R94.64+0x38] ;  /* 0x000038245e5a7981 */ /* 0x000f64000c1e1100 */
[----:B-----5:R-:W-:-:S05]  /*46e0*/  PRMT R4, R90, 0x8880, RZ ;  /* 0x000088805a047816 */ /* 0x020fca00000000ff */
[----:B------:R-:W-:-:S07]  /*46f0*/  IMAD R23, R4, R89, RZ ;  /* 0x0000005904177224 */ /* 0x000fce00078e02ff */
.L_x_162:
[----:B------:R-:W-:Y:S05]  /*4700*/  BSYNC B1 ;  /* 0x0000000000017941 */ /* 0x000fea0003800000 */
.L_x_161:
[----:B0-----:R-:W-:Y:S01]  /*4710*/  @!P4 IMAD R5, R54, R88, R23 ;  /* 0x000000583605c224 */ /* 0x001fe200078e0217 */
[----:B------:R-:W-:Y:S01]  /*4720*/  ISETP.LT.OR P0, PT, R3, 0x3a, !P0 ;  /* 0x0000003a0300780c */ /* 0x000fe20004701670 */
[----:B------:R-:W-:Y:S03]  /*4730*/  BSSY B1, `(.L_x_163) ;  /* 0x0000006000017945 */ /* 0x000fe60003800000 */
[----:B------:R0:W-:Y:S09]  /*4740*/  @!P4 STG.E.U8 desc[UR36][R10.64+0x38], R5 ;  /* 0x000038050a00c986 */ /* 0x0001f2000c101124 */
[----:B------:R-:W-:Y:S05]  /*4750*/  @P0 BRA `(.L_x_164) ;  /* 0x00000000000c0947 */ /* 0x000fea0003800000 */
[----:B------:R-:W5:Y:S02]  /*4760*/  LDG.E.U8 R90, desc[UR36][R94.64+0x39] ;  /* 0x000039245e5a7981 */ /* 0x000f64000c1e1100 */
[----:B-----5:R-:W-:-:S05]  /*4770*/  PRMT R4, R90, 0x8880, RZ ;  /* 0x000088805a047816 */ /* 0x020fca00000000ff */
[----:B------:R-:W-:-:S07]  /*4780*/  IMAD R23, R4, R89, RZ ;  /* 0x0000005904177224 */ /* 0x000fce00078e02ff */
.L_x_164:
[----:B------:R-:W-:Y:S05]  /*4790*/  BSYNC B1 ;  /* 0x0000000000017941 */ /* 0x000fea0003800000 */
.L_x_163:
[----:B------:R-:W-:Y:S01]  /*47a0*/  IMAD R23, R55, R88, R23 ;  /* 0x0000005837177224 */ /* 0x000fe200078e0217 */
[----:B------:R-:W-:Y:S06]  /*47b0*/  @P0 BRA `(.L_x_165) ;  /* 0x0000000c00180947 */ /* 0x000fec0003800000 */
[----:B------:R0:W-:Y:S01]  /*47c0*/  STG.E.U8 desc[UR36][R10.64+0x39], R23 ;  /* 0x000039170a007986 */ /* 0x0001e2000c101124 */
[----:B------:R-:W-:Y:S05]  /*47d0*/  BRA `(.L_x_165) ;  /* 0x0000000c00107947 */ /* 0x000fea0003800000 */
.L_x_36:
[C---:B------:R-:W-:Y:S02]  /*47e0*/  ISETP.GE.AND P2, PT, R91.reuse, 0x1, PT ;  /* 0x000000015b00780c */ /* 0x040fe40003f46270 */
[----:B------:R-:W-:Y:S02]  /*47f0*/  ISETP.GE.AND P1, PT, R91, 0x9, PT ;  /* 0x000000095b00780c */ /* 0x000fe40003f26270 */
[C---:B------:R-:W-:Y:S02]  /*4800*/  ISETP.LT.OR P0, PT, R3.reuse, 0x1, !P2 ;  /* 0x000000010300780c */ /* 0x040fe40005701670 */
[C---:B------:R-:W-:Y:S02]  /*4810*/  ISETP.LT.OR P3, PT, R3.reuse, 0x2, !P2 ;  /* 0x000000020300780c */ /* 0x040fe40005761670 */
[----:B------:R-:W-:-:S09]  /*4820*/  ISETP.LT.OR P4, PT, R3, 0x1, !P1 ;  /* 0x000000010300780c */ /* 0x000fd20004f81670 */
[-C--:B------:R-:W-:Y:S02]  /*4830*/  @!P0 IMAD R5, R56, R88.reuse, RZ ;  /* 0x0000005838058224 */ /* 0x080fe400078e02ff */
[-C--:B------:R-:W-:Y:S02]  /*4840*/  @!P3 IMAD R57, R57, R88.reuse, RZ ;  /* 0x000000583939b224 */ /* 0x080fe400078e02ff */
[----:B------:R-:W-:Y:S01]  /*4850*/  @!P4 IMAD R13, R58, R88, RZ ;  /* 0x000000583a0dc224 */ /* 0x000fe200078e02ff */
[----:B------:R0:W-:Y:S01]  /*4860*/  @!P0 STG.E.U8 desc[UR36][R14.64], R5 ;  /* 0x000000050e008986 */ /* 0x0001e2000c101124 */
[----:B------:R-:W-:-:S03]  /*4870*/  ISETP.LT.OR P0, PT, R3, 0x2, !P1 ;  /* 0x000000020300780c */ /* 0x000fc60004f01670 */
[----:B------:R-:W-:Y:S01]  /*4880*/  @!P3 STG.E.U8 desc[UR36][R14.64+0x1], R57 ;  /* 0x000001390e00b986 */ /* 0x000fe2000c101124 */
[----:B------:R-:W-:-:S03]  /*4890*/  ISETP.LT.OR P3, PT, R3, 0x9, !P2 ;  /* 0x000000090300780c */ /* 0x000fc60005761670 */
[----:B------:R1:W-:Y:S01]  /*48a0*/  @!P4 STG.E.U8 desc[UR36][R6.64], R13 ;  /* 0x0000000d0600c986 */ /* 0x0003e2000c101124 */
[----:B------:R-:W-:-:S05]  /*48b0*/  ISETP.LT.OR P4, PT, R3, 0xa, !P2 ;  /* 0x0000000a0300780c */ /* 0x000fca0005781670 */
[----:B------:R-:W-:-:S04]  /*48c0*/  @!P0 IMAD R59, R59, R88, RZ ;  /* 0x000000583b3b8224 */ /* 0x000fc800078e02ff */
[-C--:B0-----:R-:W-:Y:S01]  /*48d0*/  @!P3 IMAD R5, R60, R88.reuse, RZ ;  /* 0x000000583c05b224 */ /* 0x081fe200078e02ff */
[----:B------:R-:W-:Y:S01]  /*48e0*/  @!P0 STG.E.U8 desc[UR36][R6.64+0x1], R59 ;  /* 0x0000013b06008986 */ /* 0x000fe2000c101124 */
[----:B------:R-:W-:Y:S02]  /*48f0*/  ISETP.LT.OR P0, PT, R3, 0x9, !P1 ;  /* 0x000000090300780c */ /* 0x000fe40004f01670 */
[----:B------:R-:W-:Y:S01]  /*4900*/  @!P4 IMAD R61, R61, R88, RZ ;  /* 0x000000583d3dc224 */ /* 0x000fe200078e02ff */
[----:B------:R0:W-:Y:S01]  /*4910*/  @!P3 STG.E.U8 desc[UR36][R14.64+0x8], R5 ;  /* 0x000008050e00b986 */ /* 0x0001e2000c101124 */
[----:B------:R-:W-:-:S03]  /*4920*/  ISETP.LT.OR P3, PT, R3, 0xa, !P1 ;  /* 0x0000000a0300780c */ /* 0x000fc60004f61670 */
[----:B------:R-:W-:Y:S01]  /*4930*/  @!P4 STG.E.U8 desc[UR36][R14.64+0x9], R61 ;  /* 0x0000093d0e00c986 */ /* 0x000fe2000c101124 */
[----:B------:R-:W-:-:S05]  /*4940*/  ISETP.LT.OR P4, PT, R3, 0x11, !P2 ;  /* 0x000000110300780c */ /* 0x000fca0005781670 */
[----:B-1----:R-:W-:-:S04]  /*4950*/  @!P0 IMAD R13, R62, R88, RZ ;  /* 0x000000583e0d8224 */ /* 0x002fc800078e02ff */
[-C--:B------:R-:W-:Y:S01]  /*4960*/  @!P3 IMAD R63, R63, R88.reuse, RZ ;  /* 0x000000583f3fb224 */ /* 0x080fe200078e02ff */
[----:B------:R1:W-:Y:S01]  /*4970*/  @!P0 STG.E.U8 desc[UR36][R6.64+0x8], R13 ;  /* 0x0000080d06008986 */ /* 0x0003e2000c101124 */
[C---:B------:R-:W-:Y:S02]  /*4980*/  ISETP.LT.OR P0, PT, R3.reuse, 0x12, !P2 ;  /* 0x000000120300780c */ /* 0x040fe40005701670 */
[----:B------:R-:W-:Y:S01]  /*4990*/  @!P4 IMAD R21, R64, R88, RZ ;  /* 0x000000584015c224 */ /* 0x000fe200078e02ff */
        /* <DEDUP_REMOVED lines=17> */
[----:B--2---:R-:W-:Y:S01]  /*4ab0*/  @!P4 IMAD R21, R70, R88, RZ ;  /* 0x000000584615c224 */ /* 0x004fe200078e02ff */
        /* <DEDUP_REMOVED lines=37> */
[C---:B------:R-:W-:Y:S02]  /*4d10*/  ISETP.LT.OR P3, PT, R3.reuse, 0x39, !P2 ;  /* 0x000000390300780c */ /* 0x040fe40005761670 */
[C---:B------:R-:W-:Y:S01]  /*4d20*/  ISETP.LT.OR P2, PT, R3.reuse, 0x3a, !P2 ;  /* 0x0000003a0300780c */ /* 0x040fe20005741670 */
[----:B------:R2:W-:Y:S01]  /*4d30*/  @!P4 STG.E.U8 desc[UR36][R6.64+0x30], R21 ;  /* 0x000030150600c986 */ /* 0x0005e2000c101124 */
[----:B------:R-:W-:-:S02]  /*4d40*/  ISETP.LT.OR P4, PT, R3, 0x39, !P1 ;  /* 0x000000390300780c */ /* 0x000fc40004f81670 */
[----:B------:R-:W-:-:S03]  /*4d50*/  ISETP.LT.OR P1, PT, R3, 0x3a, !P1 ;  /* 0x0000003a0300780c */ /* 0x000fc60004f21670 */
[----:B------:R-:W-:-:S04]  /*4d60*/  @!P0 IMAD R83, R83, R88, RZ ;  /* 0x0000005853538224 */ /* 0x000fc800078e02ff */
[-C--:B0-----:R-:W-:Y:S01]  /*4d70*/  @!P3 IMAD R5, R84, R88.reuse, RZ ;  /* 0x000000585405b224 */ /* 0x081fe200078e02ff */
[----:B------:R-:W-:Y:S01]  /*4d80*/  @!P0 STG.E.U8 desc[UR36][R6.64+0x31], R83 ;  /* 0x0000315306008986 */ /* 0x000fe2000c101124 */
[-C--:B------:R-:W-:Y:S01]  /*4d90*/  @!P2 IMAD R85, R85, R88.reuse, RZ ;  /* 0x000000585555a224 */ /* 0x080fe200078e02ff */
[----:B------:R-:W-:Y:S01]  /*4da0*/  ISETP.GE.AND P0, PT, R91, 0x81, PT ;  /* 0x000000815b00780c */ /* 0x000fe20003f06270 */
[-C--:B-1----:R-:W-:Y:S01]  /*4db0*/  @!P4 IMAD R13, R86, R88.reuse, RZ ;  /* 0x00000058560dc224 */ /* 0x082fe200078e02ff */
[----:B------:R0:W-:Y:S01]  /*4dc0*/  @!P3 STG.E.U8 desc[UR36][R14.64+0x38], R5 ;  /* 0x000038050e00b986 */ /* 0x0001e2000c101124 */
[----:B------:R-:W-:Y:S01]  /*4dd0*/  @!P1 IMAD R87, R87, R88, RZ ;  /* 0x0000005857579224 */ /* 0x000fe200078e02ff */
[----:B------:R-:W-:Y:S02]  /*4de0*/  ISETP.LT.OR P3, PT, R3, 0x1, !P0 ;  /* 0x000000010300780c */ /* 0x000fe40004761670 */
[----:B------:R-:W-:Y:S01]  /*4df0*/  @!P2 STG.E.U8 desc[UR36][R14.64+0x39], R85 ;  /* 0x000039550e00a986 */ /* 0x000fe2000c101124 */
[----:B------:R-:W-:-:S03]  /*4e00*/  ISETP.GE.AND P2, PT, R91, 0x89, PT ;  /* 0x000000895b00780c */ /* 0x000fc60003f46270 */
[----:B------:R-:W-:Y:S01]  /*4e10*/  @!P4 STG.E.U8 desc[UR36][R6.64+0x38], R13 ;  /* 0x0000380d0600c986 */ /* 0x000fe2000c101124 */
[----:B------:R-:W-:-:S03]  /*4e20*/  ISETP.LT.OR P4, PT, R3, 0x2, !P0 ;  /* 0x000000020300780c */ /* 0x000fc60004781670 */
[----:B------:R1:W-:Y:S01]  /*4e30*/  @!P1 STG.E.U8 desc[UR36][R6.64+0x39], R87 ;  /* 0x0000395706009986 */ /* 0x0003e2000c101124 */
[----:B------:R-:W-:Y:S02]  /*4e40*/  ISETP.LT.OR P1, PT, R3, 0x1, !P2 ;  /* 0x000000010300780c */ /* 0x000fe40005721670 */
[----:B--2---:R-:W-:-:S05]  /*4e50*/  @!P3 IMAD R21, R24, R88, RZ ;  /* 0x000000581815b224 */ /* 0x004fca00078e02ff */
[----:B------:R-:W-:Y:S01]  /*4e60*/  @!P3 STG.E.U8 desc[UR36][R8.64], R21 ;  /* 0x000000150800b986 */ /* 0x000fe2000c101124 */
[----:B------:R-:W-:Y:S01]  /*4e70*/  ISETP.LT.OR P3, PT, R3, 0x2, !P2 ;  /* 0x000000020300780c */ /* 0x000fe20005761670 */
[----:B------:R-:W-:-:S04]  /*4e80*/  @!P4 IMAD R25, R25, R88, RZ ;  /* 0x000000581919c224 */ /* 0x000fc800078e02ff */
[----:B0-----:R-:W-:Y:S01]  /*4e90*/  @!P1 IMAD R5, R26, R88, RZ ;  /* 0x000000581a059224 */ /* 0x001fe200078e02ff */
[----:B------:R-:W-:Y:S01]  /*4ea0*/  @!P4 STG.E.U8 desc[UR36][R8.64+0x1], R25 ;  /* 0x000001190800c986 */ /* 0x000fe2000c101124 */
[----:B------:R-:W-:-:S03]  /*4eb0*/  ISETP.LT.OR P4, PT, R3, 0x9, !P0 ;  /* 0x000000090300780c */ /* 0x000fc60004781670 */
[----:B------:R0:W-:Y:S01]  /*4ec0*/  @!P1 STG.E.U8 desc[UR36][R10.64], R5 ;  /* 0x000000050a009986 */ /* 0x0001e2000c101124 */
[----:B------:R-:W-:Y:S02]  /*4ed0*/  ISETP.LT.OR P1, PT, R3, 0xa, !P0 ;  /* 0x0000000a0300780c */ /* 0x000fe40004721670 */
[----:B------:R-:W-:-:S05]  /*4ee0*/  @!P3 IMAD R27, R27, R88, RZ ;  /* 0x000000581b1bb224 */ /* 0x000fca00078e02ff */
[----:B------:R-:W-:Y:S01]  /*4ef0*/  @!P3 STG.E.U8 desc[UR36][R10.64+0x1], R27 ;  /* 0x0000011b0a00b986 */ /* 0x000fe2000c101124 */
[----:B------:R-:W-:Y:S01]  /*4f00*/  ISETP.LT.OR P3, PT, R3, 0x9, !P2 ;  /* 0x000000090300780c */ /* 0x000fe20005761670 */
[----:B-1----:R-:W-:-:S04]  /*4f10*/  @!P4 IMAD R7, R28, R88, RZ ;  /* 0x000000581c07c224 */ /* 0x002fc800078e02ff */
[----:B------:R-:W-:Y:S01]  /*4f20*/  @!P1 IMAD R29, R29, R88, RZ ;  /* 0x000000581d1d9224 */ /* 0x000fe200078e02ff */
[----:B------:R1:W-:Y:S01]  /*4f30*/  @!P4 STG.E.U8 desc[UR36][R8.64+0x8], R7 ;  /* 0x000008070800c986 */ /* 0x0003e2000c101124 */
[----:B------:R-:W-:-:S03]  /*4f40*/  ISETP.LT.OR P4, PT, R3, 0xa, !P2 ;  /* 0x0000000a0300780c */ /* 0x000fc60005781670 */
[----:B------:R-:W-:Y:S01]  /*4f50*/  @!P1 STG.E.U8 desc[UR36][R8.64+0x9], R29 ;  /* 0x0000091d08009986 */ /* 0x000fe2000c101124 */
[----:B------:R-:W-:Y:S02]  /*4f60*/  ISETP.LT.OR P1, PT, R3, 0x11, !P0 ;  /* 0x000000110300780c */ /* 0x000fe40004721670 */
[----:B0-----:R-:W-:-:S05]  /*4f70*/  @!P3 IMAD R5, R30, R88, RZ ;  /* 0x000000581e05b224 */ /* 0x001fca00078e02ff */
[----:B------:R0:W-:Y:S01]  /*4f80*/  @!P3 STG.E.U8 desc[UR36][R10.64+0x8], R5 ;  /* 0x000008050a00b986 */ /* 0x0001e2000c101124 */
[----:B------:R-:W-:Y:S01]  /*4f90*/  ISETP.LT.OR P3, PT, R3, 0x12, !P0 ;  /* 0x000000120300780c */ /* 0x000fe20004761670 */
[----:B------:R-:W-:-:S04]  /*4fa0*/  @!P4 IMAD R31, R31, R88, RZ ;  /* 0x000000581f1fc224 */ /* 0x000fc800078e02ff */
[----:B------:R-:W-:Y:S01]  /*4fb0*/  @!P1 IMAD R13, R32, R88, RZ ;  /* 0x00000058200d9224 */ /* 0x000fe200078e02ff */
        /* <DEDUP_REMOVED lines=17> */
[----:B--2---:R-:W-:Y:S01]  /*50d0*/  @!P1 IMAD R13, R38, R88, RZ ;  /* 0x00000058260d9224 */ /* 0x004fe200078e02ff */
        /* <DEDUP_REMOVED lines=27> */
[----:B------:R-:W-:Y:S01]  /*5290*/  @!P4 STG.E.U8 desc[UR36][R10.64+0x28], R7 ;  /* 0x000028070a00c986 */ /* 0x000fe2000c101124 */
[----:B------:R-:W-:-:S03]  /*52a0*/  ISETP.LT.OR P4, PT, R3, 0x32, !P0 ;  /* 0x000000320300780c */ /* 0x000fc60004781670 */
[----:B------:R-:W-:Y:S01]  /*52b0*/  @!P1 STG.E.U8 desc[UR36][R10.64+0x29], R47 ;  /* 0x0000292f0a009986 */ /* 0x000fe2000c101124 */
[----:B------:R-:W-:Y:S02]  /*52c0*/  ISETP.LT.OR P1, PT, R3, 0x31, !P2 ;  /* 0x000000310300780c */ /* 0x000fe40005721670 */
[----:B0-----:R-:W-:-:S05]  /*52d0*/  @!P3 IMAD R5, R48, R88, RZ ;  /* 0x000000583005b224 */ /* 0x001fca00078e02ff */
[----:B------:R0:W-:Y:S01]  /*52e0*/  @!P3 STG.E.U8 desc[UR36][R8.64+0x30], R5 ;  /* 0x000030050800b986 */ /* 0x0001e2000c101124 */
[----:B------:R-:W-:Y:S01]  /*52f0*/  ISETP.LT.OR P3, PT, R3, 0x32, !P2 ;  /* 0x000000320300780c */ /* 0x000fe20005761670 */
[----:B------:R-:W-:-:S04]  /*5300*/  @!P4 IMAD R49, R49, R88, RZ ;  /* 0x000000583131c224 */ /* 0x000fc800078e02ff */
[-C--:B--2---:R-:W-:Y:S01]  /*5310*/  @!P1 IMAD R13, R50, R88.reuse, RZ ;  /* 0x00000058320d9224 */ /* 0x084fe200078e02ff */
[----:B------:R1:W-:Y:S01]  /*5320*/  @!P4 STG.E.U8 desc[UR36][R8.64+0x31], R49 ;  /* 0x000031310800c986 */ /* 0x0003e2000c101124 */
[C---:B------:R-:W-:Y:S02]  /*5330*/  ISETP.LT.OR P4, PT, R3.reuse, 0x39, !P0 ;  /* 0x000000390300780c */ /* 0x040fe40004781670 */
[C---:B------:R-:W-:Y:S01]  /*5340*/  ISETP.LT.OR P0, PT, R3.reuse, 0x3a, !P0 ;  /* 0x0000003a0300780c */ /* 0x040fe20004701670 */
[----:B------:R1:W-:Y:S01]  /*5350*/  @!P1 STG.E.U8 desc[UR36][R10.64+0x30], R13 ;  /* 0x0000300d0a009986 */ /* 0x0003e2000c101124 */
[C---:B------:R-:W-:Y:S02]  /*5360*/  ISETP.LT.OR P1, PT, R3.reuse, 0x39, !P2 ;  /* 0x000000390300780c */ /* 0x040fe40005721670 */
[----:B------:R-:W-:Y:S01]  /*5370*/  ISETP.LT.OR P2, PT, R3, 0x3a, !P2 ;  /* 0x0000003a0300780c */ /* 0x000fe20005741670 */
[----:B------:R-:W-:-:S05]  /*5380*/  @!P3 IMAD R51, R51, R88, RZ ;  /* 0x000000583333b224 */ /* 0x000fca00078e02ff */
[----:B------:R1:W-:Y:S01]  /*5390*/  @!P3 STG.E.U8 desc[UR36][R10.64+0x31], R51 ;  /* 0x000031330a00b986 */ /* 0x0003e2000c101124 */
[-C--:B------:R-:W-:Y:S02]  /*53a0*/  @!P4 IMAD R3, R52, R88.reuse, RZ ;  /* 0x000000583403c224 */ /* 0x080fe400078e02ff */
[-C--:B------:R-:W-:Y:S02]  /*53b0*/  @!P0 IMAD R53, R53, R88.reuse, RZ ;  /* 0x0000005835358224 */ /* 0x080fe400078e02ff */
[-C--:B0-----:R-:W-:Y:S01]  /*53c0*/  @!P1 IMAD R5, R54, R88.reuse, RZ ;  /* 0x0000005836059224 */ /* 0x081fe200078e02ff */
[----:B------:R1:W-:Y:S01]  /*53d0*/  @!P4 STG.E.U8 desc[UR36][R8.64+0x38], R3 ;  /* 0x000038030800c986 */ /* 0x0003e2000c101124 */
[----:B------:R-:W-:-:S03]  /*53e0*/  @!P2 IMAD R55, R55, R88, RZ ;  /* 0x000000583737a224 */ /* 0x000fc600078e02ff */
[----:B------:R1:W-:Y:S04]  /*53f0*/  @!P0 STG.E.U8 desc[UR36][R8.64+0x39], R53 ;  /* 0x0000393508008986 */ /* 0x0003e8000c101124 */
[----:B------:R1:W-:Y:S04]  /*5400*/  @!P1 STG.E.U8 desc[UR36][R10.64+0x38], R5 ;  /* 0x000038050a009986 */ /* 0x0003e8000c101124 */
[----:B------:R1:W-:Y:S02]  /*5410*/  @!P2 STG.E.U8 desc[UR36][R10.64+0x39], R55 ;  /* 0x000039370a00a986 */ /* 0x0003e4000c101124 */
.L_x_165:
[----:B------:R-:W-:Y:S05]  /*5420*/  BSYNC B0 ;  /* 0x0000000000007941 */ /* 0x000fea0003800000 */
.L_x_35:
[----:B------:R-:W-:Y:S01]  /*5430*/  ULDC UR4, c[0x0][0xc] ;  /* 0x0000030000047ab9 */ /* 0x000fe20000000800 */
[----:B------:R-:W-:Y:S01]  /*5440*/  ULDC UR5, c[0x0][0x10] ;  /* 0x0000040000057ab9 */ /* 0x000fe20000000800 */
[----:B-1----:R-:W1:Y:S01]  /*5450*/  LDC R3, c[0x0][0x14] ;  /* 0x00000500ff037b82 */ /* 0x002e620000000800 */
[----:B------:R-:W-:Y:S01]  /*5460*/  UIMAD.WIDE.U32 UR4, UR4, UR5, URZ ;  /* 0x00000005040472a5 */ /* 0x000fe2000f8e003f */
[----:B------:R-:W-:Y:S02]  /*5470*/  IMAD.MOV.U32 R92, RZ, RZ, -0x1 ;  /* 0xffffffffff5c7424 */ /* 0x000fe400078e00ff */
[----:B0-----:R-:W-:-:S03]  /*5480*/  IMAD.MOV.U32 R23, RZ, RZ, -0x1 ;  /* 0xffffffffff177424 */ /* 0x001fc600078e00ff */
[----:B-1----:R-:W-:-:S04]  /*5490*/  IMAD.WIDE.U32 R16, R3, UR4, R16 ;  /* 0x0000000403107c25 */ /* 0x002fc8000f8e0010 */
[----:B------:R-:W-:Y:S01]  /*54a0*/  IMAD R3, R3, UR5, RZ ;  /* 0x0000000503037c24 */ /* 0x000fe2000f8e02ff */
[----:B------:R-:W-:Y:S02]  /*54b0*/  ULDC.64 UR4, c[0x0][0x650] ;  /* 0x0001940000047ab9 */ /* 0x000fe40000000a00 */
[----:B------:R-:W-:Y:S01]  /*54c0*/  ISETP.GE.U32.AND P0, PT, R16, UR4, PT ;  /* 0x0000000410007c0c */ /* 0x000fe2000bf06070 */
[--C-:B------:R-:W-:Y:S01]  /*54d0*/  IMAD.IADD R17, R17, 0x1, R3.reuse ;  /* 0x0000000111117824 */ /* 0x100fe200078e0203 */
[----:B------:R-:W-:-:S04]  /*54e0*/  PRMT R3, RZ, 0x7610, R3 ;  /* 0x00007610ff037816 */ /* 0x000fc80000000003 */
[----:B------:R-:W-:-:S13]  /*54f0*/  ISETP.GE.U32.AND.EX P0, PT, R17, UR5, PT, P0 ;  /* 0x0000000511007c0c */ /* 0x000fda000bf06100 */
[----:B------:R-:W-:Y:S05]  /*5500*/  @P0 BRA `(.L_x_166) ;  /* 0x0000000400640947 */ /* 0x000fea0003800000 */
[----:B------:R-:W0:Y:S01]  /*5510*/  S2R R12, SR_CTAID.X ;  /* 0x00000000000c7919 */ /* 0x000e220000002500 */
[----:B------:R-:W1:Y:S01]  /*5520*/  LDC.64 R10, c[0x0][0x628] ;  /* 0x00018a00ff0a7b82 */ /* 0x000e620000000a00 */
[----:B------:R-:W-:Y:S01]  /*5530*/  ULDC UR4, c[0x0][0x150] ;  /* 0x0000540000047ab9 */ /* 0x000fe20000000800 */
[----:B--2---:R-:W-:Y:S01]  /*5540*/  IMAD.MOV.U32 R8, RZ, RZ, R16 ;  /* 0x000000ffff087224 */ /* 0x004fe200078e0010 */
[----:B------:R-:W2:Y:S01]  /*5550*/  S2R R24, SR_CTAID.Y ;  /* 0x0000000000187919 */ /* 0x000ea20000002600 */
[----:B------:R-:W-:-:S04]  /*5560*/  IMAD.MOV.U32 R9, RZ, RZ, R17 ;  /* 0x000000ffff097224 */ /* 0x000fc800078e0011 */
[----:B------:R-:W2:Y:S08]  /*5570*/  LDC R21, c[0x0][0x144] ;  /* 0x00005100ff157b82 */ /* 0x000eb00000000800 */
[----:B------:R-:W2:Y:S08]  /*5580*/  LDC R0, c[0x0][0x630] ;  /* 0x00018c00ff007b82 */ /* 0x000eb00000000800 */
[----:B----4-:R-:W4:Y:S01]  /*5590*/  LDC.64 R14, c[0x0][0x620] ;  /* 0x00018800ff0e7b82 */ /* 0x010f220000000a00 */
[----:B-1----:R-:W-:-:S04]  /*55a0*/  ISETP.NE.U32.AND P0, PT, R10, RZ, PT ;  /* 0x000000ff0a00720c */ /* 0x002fc80003f05070 */
[----:B------:R-:W-:Y:S02]  /*55b0*/  ISETP.NE.AND.EX P0, PT, R11, RZ, PT, P0 ;  /* 0x000000ff0b00720c */ /* 0x000fe40003f05300 */
[----:B0-----:R-:W-:-:S05]  /*55c0*/  I2FP.F32.U32 R3, R12 ;  /* 0x0000000c00037245 */ /* 0x001fca0000201000 */
[----:B------:R-:W-:-:S04]  /*55d0*/  FMUL R3, R3, UR4 ;  /* 0x0000000403037c20 */ /* 0x000fc80008400000 */
[----:B------:R0:W1:Y:S02]  /*55e0*/  F2I.U32.TRUNC.NTZ R20, R3 ;  /* 0x0000000300147305 */ /* 0x000064000020f000 */
[----:B--2---:R-:W-:Y:S05]  /*55f0*/  @!P0 BRA `(.L_x_167) ;  /* 0x0000000000288947 */ /* 0x004fea0003800000 */
[----:B0-----:R-:W0:Y:S02]  /*5600*/  LDC R3, c[0x0][0x634] ;  /* 0x00018d00ff037b82 */ /* 0x001e240000000800 */
[----:B0-----:R-:W-:-:S05]  /*5610*/  IADD3 R3, P0, R16, R3, RZ ;  /* 0x0000000310037210 */ /* 0x001fca0007f1e0ff */
[----:B------:R-:W-:-:S04]  /*5620*/  IMAD.X R13, RZ, RZ, R17, P0 ;  /* 0x000000ffff0d7224 */ /* 0x000fc800000e0611 */
[----:B------:R-:W-:-:S04]  /*5630*/  IMAD.WIDE.U32 R4, R13, R10, RZ ;  /* 0x0000000a0d047225 */ /* 0x000fc800078e00ff */
[----:B---3--:R-:W-:-:S04]  /*5640*/  IMAD.WIDE.U32 R6, P0, R3, R11, R4 ;  /* 0x0000000b03067225 */ /* 0x008fc80007800004 */
[----:B------:R-:W-:-:S04]  /*5650*/  IMAD.WIDE.U32 R4, R3, R10, RZ ;  /* 0x0000000a03047225 */ /* 0x000fc800078e00ff */
[----:B------:R-:W-:Y:S01]  /*5660*/  IMAD.X R9, RZ, RZ, RZ, P0 ;  /* 0x000000ffff097224 */ /* 0x000fe200000e06ff */
[----:B------:R-:W-:Y:S01]  /*5670*/  IADD3 RZ, P0, R5, R6, RZ ;  /* 0x0000000605ff7210 */ /* 0x000fe20007f1e0ff */
[----:B------:R-:W-:-:S04]  /*5680*/  IMAD.MOV.U32 R8, RZ, RZ, R7 ;  /* 0x000000ffff087224 */ /* 0x000fc800078e0007 */
[----:B------:R-:W-:-:S08]  /*5690*/  IMAD.WIDE.U32.X R8, R13, R11, R8, P0 ;  /* 0x0000000b0d087225 */ /* 0x000fd000000e0408 */
.L_x_167:
[----:B------:R-:W2:Y:S01]  /*56a0*/  LDC.64 R28, c[0x0][0x640] ;  /* 0x00019000ff1c7b82 */ /* 0x000ea20000000a00 */
[-CC-:B------:R-:W-:Y:S01]  /*56b0*/  SHF.R.U64 R23, R8, R0.reuse, R9.reuse ;  /* 0x0000000008177219 */ /* 0x180fe20000001209 */
[----:B-1----:R-:W-:Y:S01]  /*56c0*/  IMAD.MOV R20, RZ, RZ, -R20 ;  /* 0x000000ffff147224 */ /* 0x002fe200078e0a14 */
[----:B------:R-:W-:Y:S01]  /*56d0*/  SHF.R.U32.HI R0, RZ, R0, R9 ;  /* 0x00000000ff007219 */ /* 0x000fe20000011609 */
[----:B------:R-:W-:Y:S01]  /*56e0*/  ULDC UR4, c[0x0][0x154] ;  /* 0x0000550000047ab9 */ /* 0x000fe20000000800 */
[----:B0-----:R-:W-:Y:S01]  /*56f0*/  IADD3 R3, P0, RZ, -R23, RZ ;  /* 0x80000017ff037210 */ /* 0x001fe20007f1e0ff */
[----:B------:R-:W-:Y:S02]  /*5700*/  IMAD R21, R21, R20, R12 ;  /* 0x0000001415157224 */ /* 0x000fe400078e020c */
[----:B---3--:R-:W0:Y:S01]  /*5710*/  LDC R6, c[0x0][0x618] ;  /* 0x00018600ff067b82 */ /* 0x008e220000000800 */
[----:B------:R-:W-:Y:S02]  /*5720*/  IMAD.MOV.U32 R7, RZ, RZ, 0x1 ;  /* 0x00000001ff077424 */ /* 0x000fe400078e00ff */
[----:B------:R-:W-:-:S04]  /*5730*/  IMAD.X R5, RZ, RZ, ~R0, P0 ;  /* 0x000000ffff057224 */ /* 0x000fc800000e0e00 */
[-C--:B----4-:R-:W-:Y:S01]  /*5740*/  IMAD R0, R5, R14.reuse, RZ ;  /* 0x0000000e05007224 */ /* 0x090fe200078e02ff */
[----:B------:R-:W1:Y:S01]  /*5750*/  LDC R8, c[0x0][0x608] ;  /* 0x00018200ff087b82 */ /* 0x000e620000000800 */
[----:B------:R-:W-:-:S04]  /*5760*/  IMAD.WIDE.U32 R4, R3, R14, R16 ;  /* 0x0000000e03047225 */ /* 0x000fc800078e0010 */
[----:B------:R-:W-:Y:S01]  /*5770*/  IMAD R3, R3, R15, R0 ;  /* 0x0000000f03037224 */ /* 0x000fe200078e0200 */
[----:B------:R-:W-:Y:S02]  /*5780*/  I2FP.F32.U32 R0, R24 ;  /* 0x0000001800007245 */ /* 0x000fe40000201000 */
[----:B------:R-:W3:Y:S01]  /*5790*/  LDC R26, c[0x0][0x658] ;  /* 0x00019600ff1a7b82 */ /* 0x000ee20000000800 */
[----:B------:R-:W-:Y:S01]  /*57a0*/  IMAD.IADD R3, R5, 0x1, R3 ;  /* 0x0000000105037824 */ /* 0x000fe200078e0203 */
[----:B--2---:R-:W-:Y:S01]  /*57b0*/  ISETP.NE.U32.AND P0, PT, R28, RZ, PT ;  /* 0x000000ff1c00720c */ /* 0x004fe20003f05070 */
[----:B------:R-:W-:Y:S01]  /*57c0*/  FMUL R0, R0, UR4 ;  /* 0x0000000400007c20 */ /* 0x000fe20008400000 */
[----:B------:R-:W-:Y:S02]  /*57d0*/  IMAD.MOV.U32 R5, RZ, RZ, -0x1 ;  /* 0xffffffffff057424 */ /* 0x000fe400078e00ff */
[----:B------:R-:W-:Y:S01]  /*57e0*/  ISETP.NE.AND.EX P0, PT, R29, RZ, PT, P0 ;  /* 0x000000ff1d00720c */ /* 0x000fe20003f05300 */
[----:B------:R2:W4:Y:S01]  /*57f0*/  F2I.U32.TRUNC.NTZ R13, R0 ;  /* 0x00000000000d7305 */ /* 0x000522000020f000 */
[----:B------:R-:W2:Y:S01]  /*5800*/  LDC R15, c[0x0][0x148] ;  /* 0x00005200ff0f7b82 */ /* 0x000ea20000000800 */
[----:B0-----:R-:W-:-:S02]  /*5810*/  SHF.R.U64 R12, R4, R6, R3 ;  /* 0x00000006040c7219 */ /* 0x001fc40000001203 */
[----:B------:R-:W-:-:S05]  /*5820*/  SHF.R.U32.HI R3, RZ, R6, R3 ;  /* 0x00000006ff037219 */ /* 0x000fca0000011603 */
[----:B------:R-:W0:Y:S01]  /*5830*/  LDC R20, c[0x0][0x600] ;  /* 0x00018000ff147b82 */ /* 0x000e220000000800 */
[-CC-:B-1----:R-:W-:Y:S02]  /*5840*/  SHF.R.U64 R10, R12, R8.reuse, R3.reuse ;  /* 0x000000080c0a7219 */ /* 0x182fe40000001203 */
[----:B------:R-:W-:-:S05]  /*5850*/  SHF.R.U32.HI R3, RZ, R8, R3 ;  /* 0x00000008ff037219 */ /* 0x000fca0000011603 */
[----:B------:R-:W1:Y:S01]  /*5860*/  LDC R27, c[0x0][0x648] ;  /* 0x00019200ff1b7b82 */ /* 0x000e620000000800 */
[-C--:B---3--:R-:W-:Y:S02]  /*5870*/  SHF.L.U32 R4, R5, R26.reuse, RZ ;  /* 0x0000001a05047219 */ /* 0x088fe400000006ff */
[-CC-:B------:R-:W-:Y:S02]  /*5880*/  SHF.R.U64 R14, R10, R26.reuse, R3.reuse ;  /* 0x0000001a0a0e7219 */ /* 0x180fe40000001203 */
[----:B------:R-:W-:Y:S02]  /*5890*/  SHF.R.U32.HI R5, RZ, R26, R3 ;  /* 0x0000001aff057219 */ /* 0x000fe40000011603 */
[----:B------:R-:W-:Y:S01]  /*58a0*/  LOP3.LUT R25, RZ, R4, RZ, 0x33, !PT ;  /* 0x00000004ff197212 */ /* 0x000fe200078e33ff */
[----:B------:R-:W3:Y:S01]  /*58b0*/  LDC R30, c[0x0][0x638] ;  /* 0x00018e00ff1e7b82 */ /* 0x000ee20000000800 */
[----:B------:R-:W-:Y:S01]  /*58c0*/  SHF.L.U32 R26, R7, R26, RZ ;  /* 0x0000001a071a7219 */ /* 0x000fe200000006ff */
[----:B------:R-:W-:-:S06]  /*58d0*/  IMAD.MOV.U32 R4, RZ, RZ, R14 ;  /* 0x000000ffff047224 */ /* 0x000fcc00078e000e */
[----:B------:R-:W0:Y:S01]  /*58e0*/  LDC R31, c[0x0][0x610] ;  /* 0x00018400ff1f7b82 */ /* 0x000e220000000800 */
[----:B----4-:R-:W-:Y:S05]  /*58f0*/  @!P0 BRA `(.L_x_168) ;  /* 0x0000000000288947 */ /* 0x010fea0003800000 */
        /* <DEDUP_REMOVED lines=10> */
.L_x_168:
[----:B------:R-:W-:Y:S01]  /*59a0*/  ISETP.NE.AND P0, PT, R2, 0x1, PT ;  /* 0x000000010200780c */ /* 0x000fe20003f05270 */
[----:B0-----:R-:W-:Y:S01]  /*59b0*/  VIADD R7, R20, 0xffffffff ;  /* 0xffffffff14077836 */ /* 0x001fe20000000000 */
[----:B-12---:R-:W-:Y:S01]  /*59c0*/  SHF.R.U64 R0, R4, R27, R5 ;  /* 0x0000001b04007219 */ /* 0x006fe20000001205 */
[----:B------:R-:W-:Y:S01]  /*59d0*/  IMAD.MOV R13, RZ, RZ, -R13 ;  /* 0x000000ffff0d7224 */ /* 0x000fe200078e0a0d */
[----:B------:R-:W-:Y:S01]  /*59e0*/  LOP3.LUT R5, R10, R25, RZ, 0xc0, !PT ;  /* 0x000000190a057212 */ /* 0x000fe200078ec0ff */
[----:B------:R-:W-:Y:S01]  /*59f0*/  IMAD.MOV.U32 R4, RZ, RZ, 0x1 ;  /* 0x00000001ff047424 */ /* 0x000fe200078e00ff */
[----:B------:R-:W-:Y:S01]  /*5a00*/  LOP3.LUT R12, R12, R7, RZ, 0xc0, !PT ;  /* 0x000000070c0c7212 */ /* 0x000fe200078ec0ff */
[----:B------:R-:W-:Y:S02]  /*5a10*/  IMAD.MOV R3, RZ, RZ, -R0 ;  /* 0x000000ffff037224 */ /* 0x000fe400078e0a00 */
[----:B------:R-:W-:Y:S02]  /*5a20*/  IMAD R0, R26, R0, R5 ;  /* 0x000000001a007224 */ /* 0x000fe400078e0205 */
[----:B---3--:R-:W-:-:S02]  /*5a30*/  IMAD R3, R3, R30, R14 ;  /* 0x0000001e03037224 */ /* 0x008fc400078e020e */
[----:B------:R-:W-:Y:S02]  /*5a40*/  @P0 IMAD R21, R15, R13, R24 ;  /* 0x0000000d0f150224 */ /* 0x000fe400078e0218 */
[----:B------:R-:W-:Y:S01]  /*5a50*/  IMAD R5, R3, R20, R12 ;  /* 0x0000001403057224 */ /* 0x000fe200078e020c */
[----:B------:R-:W-:Y:S01]  /*5a60*/  PRMT R3, R4, 0x7610, R3 ;  /* 0x0000761004037816 */ /* 0x000fe20000000003 */
[----:B------:R-:W-:-:S05]  /*5a70*/  IMAD R0, R0, R31, R21 ;  /* 0x0000001f00007224 */ /* 0x000fca00078e0215 */
[----:B------:R-:W-:Y:S02]  /*5a80*/  SEL R92, R5, R0, !P0 ;  /* 0x00000000055c7207 */ /* 0x000fe40004000000 */
[----:B------:R-:W-:-:S07]  /*5a90*/  SEL R0, R0, R5, !P0 ;  /* 0x0000000500007207 */ /* 0x000fce0004000000 */
.L_x_166:
[----:B------:R-:W-:Y:S01]  /*5aa0*/  LOP3.LUT P0, RZ, R3, 0xff, RZ, 0xc0, !PT ;  /* 0x000000ff03ff7812 */ /* 0x000fe2000780c0ff */
[----:B------:R-:W-:-:S12]  /*5ab0*/  IMAD.MOV.U32 R91, RZ, RZ, R0 ;  /* 0x000000ffff5b7224 */ /* 0x000fd800078e0000 */
[----:B------:R-:W-:Y:S05]  /*5ac0*/  @P0 BRA `(.L_x_169) ;  /* 0xffffffb800480947 */ /* 0x000fea000383ffff */
[----:B------:R-:W-:Y:S05]  /*5ad0*/  EXIT ;  /* 0x000000000000794d */ /* 0x000fea0003800000 */
.L_x_8:
[----:B0-----:R-:W-:Y:S01]  /*5ae0*/  ULDC.64 UR4, c[0x0][0x650] ;  /* 0x0001940000047ab9 */ /* 0x001fe20000000a00 */
        /* <DEDUP_REMOVED lines=25> */
.L_x_171:
[----:B------:R-:W0:Y:S01]  /*5c80*/  LDC.64 R26, c[0x0][0x640] ;  /* 0x00019000ff1a7b82 */ /* 0x000e220000000a00 */
[-CC-:B------:R-:W-:Y:S01]  /*5c90*/  SHF.R.U64 R21, R12, R8.reuse, R13.reuse ;  /* 0x000000080c157219 */ /* 0x180fe2000000120d */
[----:B------:R-:W-:Y:S01]  /*5ca0*/  IMAD.MOV.U32 R30, RZ, RZ, 0x1 ;  /* 0x00000001ff1e7424 */ /* 0x000fe200078e00ff */
[----:B------:R-:W-:Y:S02]  /*5cb0*/  SHF.R.U32.HI R6, RZ, R8, R13 ;  /* 0x00000008ff067219 */ /* 0x000fe4000001160d */
[----:B------:R-:W-:-:S03]  /*5cc0*/  IADD3 R11, P0, RZ, -R21, RZ ;  /* 0x80000015ff0b7210 */ /* 0x000fc60007f1e0ff */
[----:B------:R-:W1:Y:S02]  /*5cd0*/  LDC R10, c[0x0][0x618] ;  /* 0x00018600ff0a7b82 */ /* 0x000e640000000800 */
[----:B------:R-:W-:-:S04]  /*5ce0*/  IMAD.X R7, RZ, RZ, ~R6, P0 ;  /* 0x000000ffff077224 */ /* 0x000fc800000e0e06 */
[-C--:B------:R-:W-:Y:S02]  /*5cf0*/  IMAD R8, R7, R22.reuse, RZ ;  /* 0x0000001607087224 */ /* 0x080fe400078e02ff */
[----:B------:R-:W2:Y:S01]  /*5d00*/  LDC R12, c[0x0][0x608] ;  /* 0x00018200ff0c7b82 */ /* 0x000ea20000000800 */
[----:B------:R-:W-:-:S04]  /*5d10*/  IMAD.WIDE.U32 R6, R11, R22, R16 ;  /* 0x000000160b067225 */ /* 0x000fc800078e0010 */
[----:B------:R-:W-:-:S03]  /*5d20*/  IMAD R11, R11, R23, R8 ;  /* 0x000000170b0b7224 */ /* 0x000fc600078e0208 */
[----:B------:R-:W3:Y:S01]  /*5d30*/  LDC R25, c[0x0][0x658] ;  /* 0x00019600ff197b82 */ /* 0x000ee20000000800 */
[----:B------:R-:W-:Y:S01]  /*5d40*/  IMAD.IADD R7, R7, 0x1, R11 ;  /* 0x0000000107077824 */ /* 0x000fe200078e020b */
[----:B0-----:R-:W-:-:S04]  /*5d50*/  ISETP.NE.U32.AND P0, PT, R26, RZ, PT ;  /* 0x000000ff1a00720c */ /* 0x001fc80003f05070 */
[----:B------:R-:W-:Y:S02]  /*5d60*/  ISETP.NE.AND.EX P0, PT, R27, RZ, PT, P0 ;  /* 0x000000ff1b00720c */ /* 0x000fe40003f05300 */
[----:B------:R-:W0:Y:S01]  /*5d70*/  LDC R22, c[0x0][0x600] ;  /* 0x00018000ff167b82 */ /* 0x000e220000000800 */
[-CC-:B-1----:R-:W-:Y:S02]  /*5d80*/  SHF.R.U64 R8, R6, R10.reuse, R7.reuse ;  /* 0x0000000a06087219 */ /* 0x182fe40000001207 */
[----:B------:R-:W-:Y:S01]  /*5d90*/  SHF.R.U32.HI R7, RZ, R10, R7 ;  /* 0x0000000aff077219 */ /* 0x000fe20000011607 */
[----:B------:R-:W-:-:S04]  /*5da0*/  IMAD.MOV.U32 R10, RZ, RZ, -0x1 ;  /* 0xffffffffff0a7424 */ /* 0x000fc800078e00ff */
        /* <DEDUP_REMOVED lines=21> */
.L_x_172:
[----:B------:R-:W-:Y:S01]  /*5f00*/  ISETP.NE.AND P0, PT, R2, 0x1, PT ;  /* 0x000000010200780c */ /* 0x000fe20003f05270 */
[----:B0-----:R-:W-:Y:S01]  /*5f10*/  VIADD R11, R22, 0xffffffff ;  /* 0xffffffff160b7836 */ /* 0x001fe20000000000 */
[----:B-1----:R-:W-:Y:S02]  /*5f20*/  SHF.R.U64 R6, R6, R24, R7 ;  /* 0x0000001806067219 */ /* 0x002fe40000001207 */
[----:B------:R-:W-:Y:S02]  /*5f30*/  SHF.L.U32 R30, R30, R25, RZ ;  /* 0x000000191e1e7219 */ /* 0x000fe400000006ff */
[----:B------:R-:W-:Y:S01]  /*5f40*/  LOP3.LUT R5, R23, R32, RZ, 0xc0, !PT ;  /* 0x0000002017057212 */ /* 0x000fe200078ec0ff */
[----:B------:R-:W-:-:S04]  /*5f50*/  IMAD.MOV R7, RZ, RZ, -R6 ;  /* 0x000000ffff077224 */ /* 0x000fc800078e0a06 */
[----:B------:R-:W-:Y:S01]  /*5f60*/  IMAD R6, R30, R6, R5 ;  /* 0x000000061e067224 */ /* 0x000fe200078e0205 */
[----:B------:R-:W-:Y:S01]  /*5f70*/  LOP3.LUT R5, R8, R11, RZ, 0xc0, !PT ;  /* 0x0000000b08057212 */ /* 0x000fe200078ec0ff */
[----:B------:R-:W-:Y:S02]  /*5f80*/  @P0 IMAD R3, R9, R14, R4 ;  /* 0x0000000e09030224 */ /* 0x000fe400078e0204 */
[----:B--2---:R-:W-:Y:S02]  /*5f90*/  IMAD R4, R7, R28, R20 ;  /* 0x0000001c07047224 */ /* 0x004fe400078e0214 */
[----:B---3--:R-:W-:Y:S02]  /*5fa0*/  IMAD R3, R6, R29, R3 ;  /* 0x0000001d06037224 */ /* 0x008fe400078e0203 */
[----:B------:R-:W-:Y:S02]  /*5fb0*/  IMAD R4, R4, R22, R5 ;  /* 0x0000001604047224 */ /* 0x000fe400078e0205 */
[----:B------:R-:W-:-:S02]  /*5fc0*/  IMAD.MOV.U32 R8, RZ, RZ, 0x1 ;  /* 0x00000001ff087424 */ /* 0x000fc400078e00ff */
[----:B------:R-:W-:Y:S01]  /*5fd0*/  IMAD.MOV.U32 R6, RZ, RZ, R21 ;  /* 0x000000ffff067224 */ /* 0x000fe200078e0015 */
[----:B------:R-:W-:Y:S02]  /*5fe0*/  SEL R7, R4, R3, !P0 ;  /* 0x0000000304077207 */ /* 0x000fe40004000000 */
[----:B------:R-:W-:-:S07]  /*5ff0*/  SEL R20, R3, R4, !P0 ;  /* 0x0000000403147207 */ /* 0x000fce0004000000 */
.L_x_170:
[----:B------:R-:W-:-:S08]  /*6000*/  NOP ;  /* 0x0000000000007918 */ /* 0x000fd00000000000 */
[----:B------:R-:W0:-:S00]  /*6010*/  USETMAXREG.DEALLOC.CTAPOOL 0x28 ;  /* 0x00000028000079c8 */ /* 0x000e0000080e0500 */
[----:B0-----:R-:W-:-:S13]  /*6020*/  ISETP.NE.AND P0, PT, R0, RZ, PT ;  /* 0x000000ff0000720c */ /* 0x001fda0003f05270 */
[----:B------:R-:W-:Y:S05]  /*6030*/  @P0 EXIT ;  /* 0x000000000000094d */ /* 0x000fea0003800000 */
[----:B------:R-:W-:Y:S01]  /*6040*/  LOP3.LUT P0, RZ, R8, 0xff, RZ, 0xc0, !PT ;  /* 0x000000ff08ff7812 */ /* 0x000fe2000780c0ff */
[----:B------:R-:W-:Y:S02]  /*6050*/  IMAD.MOV.U32 R0, RZ, RZ, 0x1 ;  /* 0x00000001ff007424 */ /* 0x000fe400078e00ff */
[----:B------:R-:W-:-:S10]  /*6060*/  IMAD.MOV.U32 R3, RZ, RZ, RZ ;  /* 0x000000ffff037224 */ /* 0x000fd400078e00ff */
[----:B------:R-:W-:Y:S05]  /*6070*/  @!P0 BRA `(.L_x_173) ;  /* 0x0000000c00448947 */ /* 0x000fea0003800000 */
[----:B------:R-:W0:Y:S01]  /*6080*/  LDC R0, c[0x0][0x28c] ;  /* 0x0000a300ff007b82 */ /* 0x000e220000000800 */
[----:B------:R-:W-:Y:S01]  /*6090*/  ULDC UR5, c[0x0][0x658] ;  /* 0x0001960000057ab9 */ /* 0x000fe20000000800 */
[----:B------:R-:W-:Y:S01]  /*60a0*/  UMOV UR7, 0xffffffff ;  /* 0xffffffff00077882 */ /* 0x000fe20000000000 */
[----:B------:R-:W-:Y:S01]  /*60b0*/  ULDC UR6, c[0x0][0xc] ;  /* 0x0000030000067ab9 */ /* 0x000fe20000000800 */
[----:B------:R-:W-:Y:S01]  /*60c0*/  USHF.L.U32 UR8, UR7, UR5, URZ ;  /* 0x0000000507087299 */ /* 0x000fe2000800063f */
[----:B------:R-:W-:Y:S01]  /*60d0*/  BSSY B0, `(.L_x_173) ;  /* 0x00000cb000007945 */ /* 0x000fe20003800000 */
[----:B------:R-:W-:Y:S01]  /*60e0*/  UMOV UR9, 0x1 ;  /* 0x0000000100097882 */ /* 0x000fe20000000000 */
[----:B------:R-:W-:Y:S01]  /*60f0*/  ULDC UR7, c[0x0][0x10] ;  /* 0x0000040000077ab9 */ /* 0x000fe20000000800 */
[----:B------:R-:W1:Y:S01]  /*6100*/  S2UR UR10, SR_CgaCtaId ;  /* 0x00000000000a79c3 */ /* 0x000e620000008800 */
[----:B------:R-:W-:Y:S01]  /*6110*/  UIMAD.WIDE.U32 UR6, UR6, UR7, URZ ;  /* 0x00000007060672a5 */ /* 0x000fe2000f8e003f */
[----:B------:R-:W-:Y:S01]  /*6120*/  IMAD.MOV.U32 R11, RZ, RZ, 0x1 ;  /* 0x00000001ff0b7424 */ /* 0x000fe200078e00ff */
[----:B------:R-:W-:Y:S01]  /*6130*/  USHF.L.U32 UR17, UR9, UR5, URZ ;  /* 0x0000000509117299 */ /* 0x000fe2000800063f */
[----:B------:R-:W-:Y:S01]  /*6140*/  LOP3.LUT R8, R19, 0x2, RZ, 0xfc, !PT ;  /* 0x0000000213087812 */ /* 0x000fe200078efcff */
[----:B------:R-:W-:Y:S01]  /*6150*/  ULDC UR4, c[0x0][0x600] ;  /* 0x0001800000047ab9 */ /* 0x000fe20000000800 */
[----:B------:R-:W-:Y:S01]  /*6160*/  ULDC UR5, c[0x0][0x14] ;  /* 0x0000050000057ab9 */ /* 0x000fe20000000800 */
[----:B------:R-:W-:-:S02]  /*6170*/  UIADD3 UR4, UR4, -0x1, URZ ;  /* 0xffffffff04047890 */ /* 0x000fc4000fffe03f */
[----:B------:R-:W-:Y:S02]  /*6180*/  UIMAD.WIDE.U32 UR22, UR6, UR5, URZ ;  /* 0x00000005061672a5 */ /* 0x000fe4000f8e003f */
[----:B------:R-:W-:Y:S02]  /*6190*/  UIMAD UR13, UR7, UR5, URZ ;  /* 0x00000005070d72a4 */ /* 0x000fe4000f8e023f */
[----:B------:R-:W-:Y:S02]  /*61a0*/  ULOP3.LUT UR16, URZ, UR8, URZ, 0x33, !UPT ;  /* 0x000000083f107292 */ /* 0x000fe4000f8e333f */
[----:B------:R-:W-:Y:S01]  /*61b0*/  UIADD3 UR13, UR23, UR13, URZ ;  /* 0x0000000d170d7290 */ /* 0x000fe2000fffe03f */
[----:B0-----:R-:W-:Y:S01]  /*61c0*/  VIADD R0, R0, 0x1f ;  /* 0x0000001f00007836 */ /* 0x001fe20000000000 */
[----:B------:R-:W-:-:S04]  /*61d0*/  ULDC.64 UR24, c[0x0][0x198] ;  /* 0x0000660000187ab9 */ /* 0x000fc80000000a00 */
[----:B------:R-:W-:Y:S01]  /*61e0*/  SHF.R.S32.HI R3, RZ, 0x1f, R0 ;  /* 0x0000001fff037819 */ /* 0x000fe20000011400 */
[----:B-1----:R-:W-:-:S03]  /*61f0*/  IMAD.U32 R9, RZ, RZ, UR10 ;  /* 0x0000000aff097e24 */ /* 0x002fc6000f8e00ff */
[----:B------:R-:W-:Y:S01]  /*6200*/  LEA.HI R3, R3, R0, RZ, 0x5 ;  /* 0x0000000003037211 */ /* 0x000fe200078f28ff */
[----:B------:R-:W-:-:S03]  /*6210*/  IMAD.MOV.U32 R0, RZ, RZ, 0x1 ;  /* 0x00000001ff007424 */ /* 0x000fc600078e00ff */
[----:B------:R-:W-:Y:S01]  /*6220*/  SHF.R.S32.HI R10, RZ, 0x5, R3 ;  /* 0x00000005ff0a7819 */ /* 0x000fe20000011403 */
[----:B------:R-:W-:Y:S01]  /*6230*/  IMAD.MOV.U32 R3, RZ, RZ, RZ ;  /* 0x000000ffff037224 */ /* 0x000fe200078e00ff */
[----:B------:R-:W-:-:S03]  /*6240*/  LEA R12, R9, 0x280, 0xc ;  /* 0x00000280090c7811 */ /* 0x000fc600078e60ff */
[----:B------:R-:W-:-:S07]  /*6250*/  VIADD R13, R10, 0x1 ;  /* 0x000000010a0d7836 */ /* 0x000fce0000000000 */
.L_x_184:
[----:B------:R-:W-:-:S03]  /*6260*/  UMOV UR5, 0xffffffff ;  /* 0xffffffff00057882 */ /* 0x000fc60000000000 */
[----:B------:R-:W-:Y:S05]  /*6270*/  BRA.DIV UR5, `(.L_x_174) ;  /* 0x0000001a05347947 */ /* 0x000fea000b800000 */
[----:B------:R-:W-:-:S13]  /*6280*/  ELECT P6, URZ, PT ;  /* 0x00000000003f782f */ /* 0x000fda00038c0000 */
.L_x_213:
[----:B------:R-:W0:Y:S01]  /*6290*/  LDC R4, c[0x0][0x28c] ;  /* 0x0000a300ff047b82 */ /* 0x000e220000000800 */
[----:B------:R-:W-:Y:S01]  /*62a0*/  BSSY B1, `(.L_x_175) ;  /* 0x000003a000017945 */ /* 0x000fe20003800000 */
[----:B0-----:R-:W-:-:S13]  /*62b0*/  ISETP.LT.OR P6, PT, R4, 0x1, !P6 ;  /* 0x000000010400780c */ /* 0x001fda00077c1670 */
[----:B------:R-:W-:Y:S05]  /*62c0*/  @P6 BRA `(.L_x_176) ;  /* 0x0000000000dc6947 */ /* 0x000fea0003800000 */
[----:B------:R-:W-:Y:S02]  /*62d0*/  IMAD R20, R20, 0x2, R9 ;  /* 0x0000000214147824 */ /* 0x000fe400078e0209 */
[----:B------:R-:W-:Y:S02]  /*62e0*/  IMAD.SHL.U32 R21, R7, 0x40, RZ ;  /* 0x0000004007157824 */ /* 0x000fe400078e00ff */
[----:B------:R-:W-:Y:S02]  /*62f0*/  IMAD.MOV.U32 R24, RZ, RZ, RZ ;  /* 0x000000ffff187224 */ /* 0x000fe400078e00ff */
[----:B------:R-:W-:Y:S02]  /*6300*/  IMAD.MOV.U32 R4, RZ, RZ, R13 ;  /* 0x000000ffff047224 */ /* 0x000fe400078e000d */
[----:B------:R-:W-:Y:S02]  /*6310*/  IMAD.MOV.U32 R5, RZ, RZ, R0 ;  /* 0x000000ffff057224 */ /* 0x000fe400078e0000 */
[----:B------:R-:W-:-:S02]  /*6320*/  IMAD.MOV.U32 R7, RZ, RZ, R3 ;  /* 0x000000ffff077224 */ /* 0x000fc400078e0003 */
[----:B------:R-:W-:-:S07]  /*6330*/  IMAD.SHL.U32 R20, R20, 0x80, RZ ;  /* 0x0000008014147824 */ /* 0x000fce00078e00ff */
.L_x_179:
[----:B------:R-:W0:Y:S01]  /*6340*/  S2UR UR5, SR_CgaCtaId ;  /* 0x00000000000579c3 */ /* 0x000e220000008800 */
[----:B------:R-:W-:Y:S02]  /*6350*/  MOV R14, 0x400 ;  /* 0x00000400000e7802 */ /* 0x000fe40000000f00 */
[----:B------:R-:W-:-:S13]  /*6360*/  LOP3.LUT P1, RZ, R18, 0x7f, RZ, 0xc0, !PT ;  /* 0x0000007f12ff7812 */ /* 0x000fda000782c0ff */
[----:B------:R-:W1:Y:S01]  /*6370*/  @!P1 LDC R15, c[0x0][0x500] ;  /* 0x00014000ff0f9b82 */ /* 0x000e620000000800 */
[----:B0-----:R-:W-:-:S05]  /*6380*/  IMAD.U32 R9, RZ, RZ, UR5 ;  /* 0x00000005ff097e24 */ /* 0x001fca000f8e00ff */
[----:B------:R-:W-:Y:S02]  /*6390*/  LEA R22, R9, R14, 0x18 ;  /* 0x0000000e09167211 */ /* 0x000fe400078ec0ff */
[----:B------:R-:W-:-:S03]  /*63a0*/  SHF.L.U32 R14, R5, 0x1f, RZ ;  /* 0x0000001f050e7819 */ /* 0x000fc600000006ff */
[----:B------:R-:W-:-:S04]  /*63b0*/  IMAD R23, R7, 0x8, R22 ;  /* 0x0000000807177824 */ /* 0x000fc800078e0216 */
[----:B------:R-:W0:Y:S02]  /*63c0*/  SYNCS.PHASECHK.TRANS64.TRYWAIT P0, [R23+URZ+0xb0], R14 ;  /* 0x0000b00e170075a7 */ /* 0x000e24000800017f */
[----:B01----:R-:W-:Y:S05]  /*63d0*/  @!P0 BRA `(.L_x_177) ;  /* 0x0000001400fc8947 */ /* 0x003fea0003800000 */
.L_x_214:
[----:B0-----:R-:W-:Y:S01]  /*63e0*/  PRMT R14, R8, 0x9910, RZ ;  /* 0x00009910080e7816 */ /* 0x001fe200000000ff */
[----:B------:R0:W-:Y:S03]  /*63f0*/  @!P1 SYNCS.ARRIVE.TRANS64 RZ, [R23+URZ], R15 ;  /* 0x0000000f17ff99a7 */ /* 0x0001e6000800003f */
[----:B------:R-:W-:-:S13]  /*6400*/  ISETP.NE.AND P0, PT, R14, 0x2, PT ;  /* 0x000000020e00780c */ /* 0x000fda0003f05270 */
[----:B0-----:R-:W-:Y:S05]  /*6410*/  @P0 BRA `(.L_x_178) ;  /* 0x0000000000040947 */ /* 0x001fea0003800000 */
[----:B------:R-:W-:Y:S01]  /*6420*/  BPT.TRAP 0x1 ;  /* 0x000000040000795c */ /* 0x000fe20000300000 */
.L_x_178:
[C---:B------:R-:W-:Y:S01]  /*6430*/  IMAD R14, R7.reuse, 0x2000, R12 ;  /* 0x00002000070e7824 */ /* 0x040fe200078e020c */
[----:B------:R-:W-:Y:S01]  /*6440*/  R2UR UR8, R22 ;  /* 0x00000000160872ca */ /* 0x000fe200000e0000 */
[----:B------:R-:W-:Y:S01]  /*6450*/  IMAD R22, R7, 0x800, R22 ;  /* 0x0000080007167824 */ /* 0x000fe200078e0216 */
[----:B------:R-:W-:Y:S01]  /*6460*/  R2UR UR18, R20 ;  /* 0x00000000141272ca */ /* 0x000fe200000e0000 */
[----:B------:R-:W-:Y:S01]  /*6470*/  VIADD R4, R4, 0xffffffff ;  /* 0xffffffff04047836 */ /* 0x000fe20000000000 */
[----:B------:R-:W-:Y:S01]  /*6480*/  R2UR UR5, R14 ;  /* 0x000000000e0572ca */ /* 0x000fe200000e0000 */
[----:B------:R-:W-:Y:S01]  /*6490*/  UIADD3 UR6, UP0, UR24, 0xf0, URZ ;  /* 0x000000f018067890 */ /* 0x000fe2000ff1e03f */
[----:B------:R-:W-:Y:S01]  /*64a0*/  R2UR UR11, R22 ;  /* 0x00000000160b72ca */ /* 0x000fe200000e0000 */
[----:B------:R-:W-:Y:S01]  /*64b0*/  UIADD3 UR26, UP1, UR24, 0x1f0, URZ ;  /* 0x000001f0181a7890 */ /* 0x000fe2000ff3e03f */
[----:B------:R-:W-:Y:S01]  /*64c0*/  R2UR UR9, R23 ;  /* 0x00000000170972ca */ /* 0x000fe200000e0000 */
[----:B------:R-:W-:Y:S01]  /*64d0*/  UIADD3.X UR7, URZ, UR25, URZ, UP0, !UPT ;  /* 0x000000193f077290 */ /* 0x000fe200087fe43f */
[----:B------:R-:W-:Y:S01]  /*64e0*/  R2UR UR10, R24 ;  /* 0x00000000180a72ca */ /* 0x000fe200000e0000 */
[----:B------:R-:W-:Y:S01]  /*64f0*/  VIADD R7, R7, 0x1 ;  /* 0x0000000107077836 */ /* 0x000fe20000000000 */
[----:B------:R-:W-:Y:S01]  /*6500*/  R2UR UR12, R6 ;  /* 0x00000000060c72ca */ /* 0x000fe200000e0000 */
[----:B------:R-:W-:Y:S01]  /*6510*/  UIADD3.X UR27, URZ, UR25, URZ, UP1, !UPT ;  /* 0x000000193f1b7290 */ /* 0x000fe20008ffe43f */
[----:B------:R-:W-:Y:S01]  /*6520*/  R2UR UR19, R21 ;  /* 0x00000000151372ca */ /* 0x000fe200000e0000 */
[----:B------:R-:W-:Y:S01]  /*6530*/  UMOV UR20, 0x30000 ;  /* 0x0003000000147882 */ /* 0x000fe20000000000 */
[----:B------:R-:W-:Y:S01]  /*6540*/  ISETP.GT.AND P1, PT, R4, 0x1, PT ;  /* 0x000000010400780c */ /* 0x000fe20003f24270 */
[----:B------:R-:W-:Y:S01]  /*6550*/  UIADD3 UR8, UR8, UR5, URZ ;  /* 0x0000000508087290 */ /* 0x000fe2000fffe03f */
[----:B------:R-:W-:Y:S01]  /*6560*/  ISETP.NE.AND P0, PT, R7, 0x16, PT ;  /* 0x000000160700780c */ /* 0x000fe20003f05270 */
[----:B------:R-:W-:Y:S01]  /*6570*/  UIADD3 UR5, UR11, 0x2c280, URZ ;  /* 0x0002c2800b057890 */ /* 0x000fe2000fffe03f */
[----:B------:R-:W-:Y:S01]  /*6580*/  VIADD R24, R24, 0x20 ;  /* 0x0000002018187836 */ /* 0x000fe20000000000 */
[----:B------:R-:W-:Y:S01]  /*6590*/  UMOV UR14, 0x0 ;  /* 0x00000000000e7882 */ /* 0x000fe20000000000 */
[----:B------:R-:W-:Y:S01]  /*65a0*/  UMOV UR15, 0x10000000 ;  /* 0x10000000000f7882 */ /* 0x000fe20000000000 */
[----:B------:R-:W-:Y:S01]  /*65b0*/  UMOV UR11, UR18 ;  /* 0x00000012000b7c82 */ /* 0x000fe20008000000 */
[----:B------:R-:W-:-:S02]  /*65c0*/  SEL R14, RZ, 0x1, P0 ;  /* 0x00000001ff0e7807 */ /* 0x000fc40000000000 */
[----:B------:R0:W-:Y:S01]  /*65d0*/  UTMALDG.3D.MULTICAST [UR8], [UR6], UR20, desc[UR14] ;  /* 0x00000e08060073b4 */ /* 0x0001e20008011814 */
[----:B------:R-:W-:Y:S02]  /*65e0*/  SEL R7, R7, RZ, P0 ;  /* 0x000000ff07077207 */ /* 0x000fe40000000000 */
[----:B------:R-:W-:Y:S01]  /*65f0*/  LOP3.LUT R5, R5, R14, RZ, 0x3c, !PT ;  /* 0x0000000e05057212 */ /* 0x000fe200078e3cff */
[----:B0-----:R-:W-:Y:S01]  /*6600*/  UMOV UR8, UR5 ;  /* 0x0000000500087c82 */ /* 0x001fe20008000000 */
[----:B------:R-:W-:Y:S02]  /*6610*/  UMOV UR11, UR19 ;  /* 0x00000013000b7c82 */ /* 0x000fe40008000000 */
[----:B------:R0:W-:Y:S02]  /*6620*/  UTMALDG.3D [UR8], [UR26], desc[UR14] ;  /* 0x00000e081a0075b4 */ /* 0x0001e40008011000 */
[----:B0-----:R-:W-:Y:S05]  /*6630*/  @P1 BRA `(.L_x_179) ;  /* 0xfffffffc00401947 */ /* 0x001fea000383ffff */
.L_x_176:
[----:B------:R-:W-:Y:S05]  /*6640*/  BSYNC B1 ;  /* 0x0000000000017941 */ /* 0x000fea0003800000 */
.L_x_175:
[----:B------:R-:W-:Y:S01]  /*6650*/  LOP3.LUT P1, RZ, R11, 0xff, RZ, 0xc0, !PT ;  /* 0x000000ff0bff7812 */ /* 0x000fe2000782c0ff */
[C---:B------:R-:W-:Y:S01]  /*6660*/  IMAD.IADD R6, R10.reuse, 0x1, R3 ;  /* 0x000000010a067824 */ /* 0x040fe200078e0203 */
[----:B------:R-:W-:Y:S01]  /*6670*/  ULDC.64 UR6, c[0x0][0x650] ;  /* 0x0001940000067ab9 */ /* 0x000fe20000000a00 */
[----:B------:R-:W-:Y:S01]  /*6680*/  ISETP.GE.U32.AND P2, PT, R10, 0x16, PT ;  /* 0x000000160a00780c */ /* 0x000fe20003f46070 */
[----:B------:R-:W-:Y:S01]  /*6690*/  BSSY B1, `(.L_x_180) ;  /* 0x000006c000017945 */ /* 0x000fe20003800000 */
[----:B------:R-:W-:Y:S01]  /*66a0*/  IMAD.MOV.U32 R20, RZ, RZ, -0x1 ;  /* 0xffffffffff147424 */ /* 0x000fe200078e00ff */
[----:B------:R-:W-:Y:S01]  /*66b0*/  ISETP.GT.U32.AND P0, PT, R6, 0x15, PT ;  /* 0x000000150600780c */ /* 0x000fe20003f04070 */
[----:B------:R-:W-:Y:S01]  /*66c0*/  IMAD.MOV.U32 R7, RZ, RZ, -0x1 ;  /* 0xffffffffff077424 */ /* 0x000fe200078e00ff */
[----:B------:R-:W-:Y:S02]  /*66d0*/  PRMT R11, RZ, 0x7610, R11 ;  /* 0x00007610ff0b7816 */ /* 0x000fe4000000000b */
[----:B------:R-:W-:-:S03]  /*66e0*/  ISETP.LT.U32.AND P0, PT, R10, 0x16, P0 ;  /* 0x000000160a00780c */ /* 0x000fc60000701070 */
[----:B------:R-:W0:Y:S01]  /*66f0*/  @P1 S2R R9, SR_CgaCtaId ;  /* 0x0000000000091919 */ /* 0x000e220000008800 */
[----:B------:R-:W-:-:S04]  /*6700*/  @P1 MOV R4, 0x400 ;  /* 0x0000040000041802 */ /* 0x000fc80000000f00 */
[----:B0-----:R-:W-:Y:S01]  /*6710*/  @P1 LEA R3, R9, R4, 0x18 ;  /* 0x0000000409031211 */ /* 0x001fe200078ec0ff */
[----:B------:R-:W-:-:S03]  /*6720*/  IMAD.WIDE.U32 R4, R6, -0x45d1745d, RZ ;  /* 0xba2e8ba306047825 */ /* 0x000fc600078e00ff */
[----:B------:R0:W-:Y:S01]  /*6730*/  @P1 SYNCS.ARRIVE.TRANS64.A1T0 RZ, [R3+URZ+0x178], RZ ;  /* 0x000178ff03ff19a7 */ /* 0x0001e2000810003f */
[----:B------:R-:W-:Y:S02]  /*6740*/  IADD3 R16, P1, R16, UR22, RZ ;  /* 0x0000001610107c10 */ /* 0x000fe4000ff3e0ff */
[----:B------:R-:W-:Y:S02]  /*6750*/  SHF.R.U32.HI R5, RZ, 0x4, R5 ;  /* 0x00000004ff057819 */ /* 0x000fe40000011605 */
[----:B------:R-:W-:Y:S02]  /*6760*/  IADD3.X R17, R17, UR13, RZ, P1, !PT ;  /* 0x0000000d11117c10 */ /* 0x000fe40008ffe4ff */
[----:B------:R-:W-:Y:S02]  /*6770*/  PRMT R4, RZ, 0x7610, R4 ;  /* 0x00007610ff047816 */ /* 0x000fe40000000004 */
[----:B0-----:R-:W-:Y:S02]  /*6780*/  SEL R3, RZ, 0x1, !P0 ;  /* 0x00000001ff037807 */ /* 0x001fe40004000000 */
[----:B------:R-:W-:-:S02]  /*6790*/  ISETP.GE.U32.AND P0, PT, R16, UR6, PT ;  /* 0x0000000610007c0c */ /* 0x000fc4000bf06070 */
[----:B------:R-:W-:Y:S01]  /*67a0*/  LOP3.LUT R0, R0, R3, RZ, 0x3c, !PT ;  /* 0x0000000300007212 */ /* 0x000fe200078e3cff */
[----:B------:R-:W-:Y:S01]  /*67b0*/  IMAD R3, R5, -0x16, R6 ;  /* 0xffffffea05037824 */ /* 0x000fe200078e0206 */
[----:B------:R-:W-:Y:S01]  /*67c0*/  ISETP.GE.U32.AND.EX P0, PT, R17, UR7, PT, P0 ;  /* 0x0000000711007c0c */ /* 0x000fe2000bf06100 */
[----:B------:R-:W-:Y:S01]  /*67d0*/  IMAD.MOV.U32 R6, RZ, RZ, -0x1 ;  /* 0xffffffffff067424 */ /* 0x000fe200078e00ff */
[----:B------:R-:W-:-:S11]  /*67e0*/  @P2 LOP3.LUT R0, R0, 0x1, R5, 0x78, !PT ;  /* 0x0000000100002812 */ /* 0x000fd600078e7805 */
[----:B------:R-:W-:Y:S05]  /*67f0*/  @P0 BRA `(.L_x_181) ;  /* 0x0000000400540947 */ /* 0x000fea0003800000 */
[----:B------:R-:W0:Y:S01]  /*6800*/  S2R R15, SR_CTAID.X ;  /* 0x00000000000f7919 */ /* 0x000e220000002500 */
[----:B------:R-:W-:Y:S01]  /*6810*/  ULDC.64 UR6, c[0x0][0x628] ;  /* 0x00018a0000067ab9 */ /* 0x000fe20000000a00 */
[----:B------:R-:W-:Y:S01]  /*6820*/  ULDC UR8, c[0x0][0x630] ;  /* 0x00018c0000087ab9 */ /* 0x000fe20000000800 */
[----:B------:R-:W-:Y:S01]  /*6830*/  ISETP.NE.U32.AND P0, PT, RZ, UR6, PT ;  /* 0x00000006ff007c0c */ /* 0x000fe2000bf05070 */
[----:B------:R-:W1:Y:S01]  /*6840*/  S2R R20, SR_CTAID.Y ;  /* 0x0000000000147919 */ /* 0x000e620000002600 */
[----:B------:R-:W-:Y:S01]  /*6850*/  ULDC UR9, c[0x0][0x150] ;  /* 0x0000540000097ab9 */ /* 0x000fe20000000800 */
[----:B------:R-:W-:Y:S01]  /*6860*/  IMAD.MOV.U32 R4, RZ, RZ, R16 ;  /* 0x000000ffff047224 */ /* 0x000fe200078e0010 */
[----:B------:R-:W-:Y:S01]  /*6870*/  ISETP.NE.AND.EX P0, PT, RZ, UR7, PT, P0 ;  /* 0x00000007ff007c0c */ /* 0x000fe2000bf05300 */
[----:B------:R-:W-:Y:S01]  /*6880*/  IMAD.MOV.U32 R5, RZ, RZ, R17 ;  /* 0x000000ffff057224 */ /* 0x000fe200078e0011 */
[----:B0-----:R-:W-:-:S11]  /*6890*/  I2FP.F32.U32 R22, R15 ;  /* 0x0000000f00167245 */ /* 0x001fd60000201000 */
[----:B------:R-:W-:Y:S05]  /*68a0*/  @!P0 BRA `(.L_x_182) ;  /* 0x0000000000288947 */ /* 0x000fea0003800000 */
[----:B------:R-:W-:Y:S02]  /*68b0*/  ULDC UR5, c[0x0][0x634] ;  /* 0x00018d0000057ab9 */ /* 0x000fe40000000800 */
[----:B------:R-:W-:-:S05]  /*68c0*/  IADD3 R5, P0, R16, UR5, RZ ;  /* 0x0000000510057c10 */ /* 0x000fca000ff1e0ff */
[----:B------:R-:W-:-:S04]  /*68d0*/  IMAD.X R21, RZ, RZ, R17, P0 ;  /* 0x000000ffff157224 */ /* 0x000fc800000e0611 */
[----:B------:R-:W-:-:S04]  /*68e0*/  IMAD.WIDE.U32 R6, R21, UR6, RZ ;  /* 0x0000000615067c25 */ /* 0x000fc8000f8e00ff */
[----:B------:R-:W-:-:S04]  /*68f0*/  IMAD.WIDE.U32 R6, P0, R5, UR7, R6 ;  /* 0x0000000705067c25 */ /* 0x000fc8000f800006 */
[----:B------:R-:W-:-:S04]  /*6900*/  IMAD.WIDE.U32 R4, R5, UR6, RZ ;  /* 0x0000000605047c25 */ /* 0x000fc8000f8e00ff */
[----:B------:R-:W-:Y:S01]  /*6910*/  IMAD.MOV.U32 R4, RZ, RZ, R7 ;  /* 0x000000ffff047224 */ /* 0x000fe200078e0007 */
[----:B------:R-:W-:Y:S01]  /*6920*/  IADD3 RZ, P1, R5, R6, RZ ;  /* 0x0000000605ff7210 */ /* 0x000fe20007f3e0ff */
[----:B------:R-:W-:-:S04]  /*6930*/  IMAD.X R5, RZ, RZ, RZ, P0 ;  /* 0x000000ffff057224 */ /* 0x000fc800000e06ff */
[----:B------:R-:W-:-:S08]  /*6940*/  IMAD.WIDE.U32.X R4, R21, UR7, R4, P1 ;  /* 0x0000000715047c25 */ /* 0x000fd000088e0404 */
.L_x_182:
[--C-:B------:R-:W-:Y:S01]  /*6950*/  SHF.R.U64 R14, R4, UR8, R5.reuse ;  /* 0x00000008040e7c19 */ /* 0x100fe20008001205 */
[----:B------:R-:W-:Y:S01]  /*6960*/  FMUL R22, R22, UR9 ;  /* 0x0000000916167c20 */ /* 0x000fe20008400000 */
[----:B------:R-:W-:Y:S01]  /*6970*/  SHF.R.U32.HI R4, RZ, UR8, R5 ;  /* 0x00000008ff047c19 */ /* 0x000fe20008011605 */
[----:B------:R-:W0:Y:S01]  /*6980*/  LDC R6, c[0x0][0x144] ;  /* 0x00005100ff067b82 */ /* 0x000e220000000800 */
[----:B------:R-:W-:Y:S01]  /*6990*/  IADD3 R5, P0, RZ, -R14, RZ ;  /* 0x8000000eff057210 */ /* 0x000fe20007f1e0ff */
[----:B------:R-:W-:Y:S01]  /*69a0*/  ULDC UR5, c[0x0][0x154] ;  /* 0x0000550000057ab9 */ /* 0x000fe20000000800 */
[----:B-1----:R-:W-:Y:S01]  /*69b0*/  I2FP.F32.U32 R7, R20 ;  /* 0x0000001400077245 */ /* 0x002fe20000201000 */
[----:B------:R-:W1:Y:S01]  /*69c0*/  F2I.U32.TRUNC.NTZ R22, R22 ;  /* 0x0000001600167305 */ /* 0x000e62000020f000 */
[----:B------:R-:W-:Y:S01]  /*69d0*/  ULDC.64 UR6, c[0x0][0x620] ;  /* 0x0001880000067ab9 */ /* 0x000fe20000000a00 */
[----:B------:R-:W-:Y:S01]  /*69e0*/  IMAD.X R4, RZ, RZ, ~R4, P0 ;  /* 0x000000ffff047224 */ /* 0x000fe200000e0e04 */
[----:B------:R-:W-:Y:S01]  /*69f0*/  ISETP.NE.AND P2, PT, R2, 0x1, PT ;  /* 0x000000010200780c */ /* 0x000fe20003f45270 */
[----:B------:R-:W-:Y:S01]  /*6a00*/  FMUL R23, R7, UR5 ;  /* 0x0000000507177c20 */ /* 0x000fe20008400000 */
[----:B------:R-:W2:Y:S01]  /*6a10*/  LDC R25, c[0x0][0x148] ;  /* 0x00005200ff197b82 */ /* 0x000ea20000000800 */
[----:B------:R-:W-:Y:S01]  /*6a20*/  IMAD R4, R4, UR6, RZ ;  /* 0x0000000604047c24 */ /* 0x000fe2000f8e02ff */
[----:B------:R-:W-:-:S03]  /*6a30*/  ULDC UR5, c[0x0][0x618] ;  /* 0x0001860000057ab9 */ /* 0x000fc60000000800 */
[----:B------:R-:W3:Y:S01]  /*6a40*/  F2I.U32.TRUNC.NTZ R23, R23 ;  /* 0x0000001700177305 */ /* 0x000ee2000020f000 */
[C---:B------:R-:W-:Y:S02]  /*6a50*/  IMAD R7, R5.reuse, UR7, R4 ;  /* 0x0000000705077c24 */ /* 0x040fe4000f8e0204 */
[----:B------:R-:W-:Y:S01]  /*6a60*/  IMAD.WIDE.U32 R4, R5, UR6, R16 ;  /* 0x0000000605047c25 */ /* 0x000fe2000f8e0010 */
[----:B------:R-:W-:Y:S02]  /*6a70*/  ULDC.64 UR6, c[0x0][0x640] ;  /* 0x0001900000067ab9 */ /* 0x000fe40000000a00 */
[----:B------:R-:W-:Y:S01]  /*6a80*/  ISETP.NE.U32.AND P0, PT, RZ, UR6, PT ;  /* 0x00000006ff007c0c */ /* 0x000fe2000bf05070 */
[----:B------:R-:W-:Y:S02]  /*6a90*/  IMAD.IADD R5, R5, 0x1, R7 ;  /* 0x0000000105057824 */ /* 0x000fe400078e0207 */
[----:B-1----:R-:W-:Y:S01]  /*6aa0*/  IMAD.MOV R22, RZ, RZ, -R22 ;  /* 0x000000ffff167224 */ /* 0x002fe200078e0a16 */
[----:B------:R-:W-:-:S02]  /*6ab0*/  ISETP.NE.AND.EX P0, PT, RZ, UR7, PT, P0 ;  /* 0x00000007ff007c0c */ /* 0x000fc4000bf05300 */
[----:B------:R-:W-:Y:S01]  /*6ac0*/  SHF.R.U64 R21, R4, UR5, R5 ;  /* 0x0000000504157c19 */ /* 0x000fe20008001205 */
[----:B0-----:R-:W-:Y:S01]  /*6ad0*/  IMAD R15, R6, R22, R15 ;  /* 0x00000016060f7224 */ /* 0x001fe200078e020f */
[----:B------:R-:W-:Y:S01]  /*6ae0*/  SHF.R.U32.HI R4, RZ, UR5, R5 ;  /* 0x00000005ff047c19 */ /* 0x000fe20008011605 */
[----:B------:R-:W-:Y:S01]  /*6af0*/  ULDC UR5, c[0x0][0x608] ;  /* 0x0001820000057ab9 */ /* 0x000fe20000000800 */
[----:B---3--:R-:W-:Y:S02]  /*6b00*/  IMAD.MOV R6, RZ, RZ, -R23 ;  /* 0x000000ffff067224 */ /* 0x008fe400078e0a17 */
[--C-:B------:R-:W-:Y:S02]  /*6b10*/  SHF.R.U64 R22, R21, UR5, R4.reuse ;  /* 0x0000000515167c19 */ /* 0x100fe40008001204 */
[----:B------:R-:W-:Y:S01]  /*6b20*/  SHF.R.U32.HI R5, RZ, UR5, R4 ;  /* 0x00000005ff057c19 */ /* 0x000fe20008011604 */
[----:B------:R-:W-:Y:S01]  /*6b30*/  ULDC UR5, c[0x0][0x658] ;  /* 0x0001960000057ab9 */ /* 0x000fe20000000800 */
[----:B--2---:R-:W-:-:S02]  /*6b40*/  @P2 IMAD R15, R25, R6, R20 ;  /* 0x00000006190f2224 */ /* 0x004fc400078e0214 */
[--C-:B------:R-:W-:Y:S02]  /*6b50*/  SHF.R.U64 R20, R22, UR5, R5.reuse ;  /* 0x0000000516147c19 */ /* 0x100fe40008001205 */
[----:B------:R-:W-:-:S03]  /*6b60*/  SHF.R.U32.HI R23, RZ, UR5, R5 ;  /* 0x00000005ff177c19 */ /* 0x000fc60008011605 */
[----:B------:R-:W-:Y:S02]  /*6b70*/  IMAD.MOV.U32 R6, RZ, RZ, R20 ;  /* 0x000000ffff067224 */ /* 0x000fe400078e0014 */
[----:B------:R-:W-:Y:S01]  /*6b80*/  IMAD.MOV.U32 R5, RZ, RZ, R23 ;  /* 0x000000ffff057224 */ /* 0x000fe200078e0017 */
[----:B------:R-:W-:Y:S06]  /*6b90*/  @!P0 BRA `(.L_x_183) ;  /* 0x00000000002c8947 */ /* 0x000fec0003800000 */
        /* <DEDUP_REMOVED lines=9> */
[----:B------:R-:W-:-:S04]  /*6c30*/  IMAD.WIDE.U32.X R4, R23, UR7, R4, P1 ;  /* 0x0000000717047c25 */ /* 0x000fc800088e0404 */
[----:B------:R-:W-:-:S07]  /*6c40*/  IMAD.MOV.U32 R6, RZ, RZ, R4 ;  /* 0x000000ffff067224 */ /* 0x000fce00078e0004 */
.L_x_183:
[----:B------:R-:W-:Y:S01]  /*6c50*/  ULDC UR5, c[0x0][0x648] ;  /* 0x0001920000057ab9 */ /* 0x000fe20000000800 */
[----:B------:R-:W-:Y:S01]  /*6c60*/  LOP3.LUT R4, R22, UR16, RZ, 0xc0, !PT ;  /* 0x0000001016047c12 */ /* 0x000fe2000f8ec0ff */
[----:B------:R-:W-:Y:S01]  /*6c70*/  ULDC UR6, c[0x0][0x610] ;  /* 0x0001840000067ab9 */ /* 0x000fe20000000800 */
[----:B------:R-:W-:Y:S01]  /*6c80*/  SHF.R.U64 R5, R6, UR5, R5 ;  /* 0x0000000506057c19 */ /* 0x000fe20008001205 */
[----:B------:R-:W-:Y:S01]  /*6c90*/  ULDC UR5, c[0x0][0x638] ;  /* 0x00018e0000057ab9 */ /* 0x000fe20000000800 */
[----:B------:R-:W-:Y:S01]  /*6ca0*/  LOP3.LUT R21, R21, UR4, RZ, 0xc0, !PT ;  /* 0x0000000415157c12 */ /* 0x000fe2000f8ec0ff */
[----:B------:R-:W-:Y:S02]  /*6cb0*/  IMAD.MOV.U32 R6, RZ, RZ, R14 ;  /* 0x000000ffff067224 */ /* 0x000fe400078e000e */
[----:B------:R-:W-:Y:S02]  /*6cc0*/  IMAD.MOV R7, RZ, RZ, -R5 ;  /* 0x000000ffff077224 */ /* 0x000fe400078e0a05 */
[----:B------:R-:W-:-:S02]  /*6cd0*/  IMAD R4, R5, UR17, R4 ;  /* 0x0000001105047c24 */ /* 0x000fc4000f8e0204 */
[----:B------:R-:W-:Y:S01]  /*6ce0*/  IMAD R20, R7, UR5, R20 ;  /* 0x0000000507147c24 */ /* 0x000fe2000f8e0214 */
[----:B------:R-:W-:Y:S01]  /*6cf0*/  ULDC UR5, c[0x0][0x600] ;  /* 0x0001800000057ab9 */ /* 0x000fe20000000800 */
[----:B------:R-:W-:Y:S02]  /*6d00*/  IMAD R15, R4, UR6, R15 ;  /* 0x00000006040f7c24 */ /* 0x000fe4000f8e020f */
[----:B------:R-:W-:Y:S02]  /*6d10*/  IMAD R20, R20, UR5, R21 ;  /* 0x0000000514147c24 */ /* 0x000fe4000f8e0215 */
[----:B------:R-:W-:-:S03]  /*6d20*/  IMAD.MOV.U32 R4, RZ, RZ, 0x1 ;  /* 0x00000001ff047424 */ /* 0x000fc600078e00ff */
[----:B------:R-:W-:Y:S02]  /*6d30*/  SEL R7, R20, R15, !P2 ;  /* 0x0000000f14077207 */ /* 0x000fe40005000000 */
[----:B------:R-:W-:-:S07]  /*6d40*/  SEL R20, R15, R20, !P2 ;  /* 0x000000140f147207 */ /* 0x000fce0005000000 */
.L_x_181:
[----:B------:R-:W-:Y:S05]  /*6d50*/  BSYNC B1 ;  /* 0x0000000000017941 */ /* 0x000fea0003800000 */
.L_x_180:
[----:B------:R-:W-:-:S13]  /*6d60*/  LOP3.LUT P0, RZ, R4, 0xff, RZ, 0xc0, !PT ;  /* 0x000000ff04ff7812 */ /* 0x000fda000780c0ff */
[----:B------:R-:W-:Y:S05]  /*6d70*/  @P0 BRA `(.L_x_184) ;  /* 0xfffffff400380947 */ /* 0x000fea000383ffff */
[----:B------:R-:W-:Y:S05]  /*6d80*/  BSYNC B0 ;  /* 0x0000000000007941 */ /* 0x000fea0003800000 */
.L_x_173:
[----:B------:R-:W-:-:S03]  /*6d90*/  UMOV UR5, 0xffffffff ;  /* 0xffffffff00057882 */ /* 0x000fc60000000000 */
[----:B------:R-:W-:Y:S05]  /*6da0*/  BRA.DIV UR5, `(.L_x_185) ;  /* 0x0000000e059c7947 */ /* 0x000fea000b800000 */
[----:B------:R-:W-:-:S13]  /*6db0*/  ELECT P6, URZ, PT ;  /* 0x00000000003f782f */ /* 0x000fda00038c0000 */
.L_x_217:
[----:B------:R-:W-:Y:S04]  /*6dc0*/  BSSY B0, `(.L_x_186) ;  /* 0x00000cd000007945 */ /* 0x000fe80003800000 */
[----:B------:R-:W-:Y:S05]  /*6dd0*/  @!P6 BRA `(.L_x_187) ;  /* 0x0000000c002ce947 */ /* 0x000fea0003800000 */
[----:B------:R-:W-:-:S04]  /*6de0*/  LOP3.LUT R19, R19, 0x2, RZ, 0xfc, !PT ;  /* 0x0000000213137812 */ /* 0x000fc800078efcff */
[----:B------:R-:W-:-:S13]  /*6df0*/  ISETP.NE.AND P0, PT, R19, 0x3, PT ;  /* 0x000000031300780c */ /* 0x000fda0003f05270 */
[----:B------:R-:W-:Y:S05]  /*6e00*/  @!P0 BRA `(.L_x_188) ;  /* 0x0000000000048947 */ /* 0x000fea0003800000 */
[----:B------:R-:W-:Y:S01]  /*6e10*/  BPT.TRAP 0x1 ;  /* 0x000000040000795c */ /* 0x000fe20000300000 */
.L_x_188:
[----:B------:R-:W0:Y:S01]  /*6e20*/  S2R R5, SR_CgaCtaId ;  /* 0x0000000000057919 */ /* 0x000e220000008800 */
[----:B------:R-:W-:Y:S02]  /*6e30*/  MOV R2, 0x400 ;  /* 0x0000040000027802 */ /* 0x000fe40000000f00 */
[----:B------:R-:W-:Y:S02]  /*6e40*/  SHF.L.U32 R4, R0, 0x1f, RZ ;  /* 0x0000001f00047819 */ /* 0x000fe400000006ff */
[----:B0-----:R-:W-:-:S05]  /*6e50*/  LEA R2, R5, R2, 0x18 ;  /* 0x0000000205027211 */ /* 0x001fca00078ec0ff */
[----:B------:R-:W-:-:S04]  /*6e60*/  VIADD R2, R2, 0xb0 ;  /* 0x000000b002027836 */ /* 0x000fc80000000000 */
[C---:B------:R-:W-:Y:S02]  /*6e70*/  IMAD R7, R3.reuse, 0x8, R2 ;  /* 0x0000000803077824 */ /* 0x040fe400078e0202 */
[----:B------:R-:W-:Y:S02]  /*6e80*/  VIADD R3, R3, 0x1 ;  /* 0x0000000103037836 */ /* 0x000fe40000000000 */
[----:B------:R-:W0:Y:S03]  /*6e90*/  SYNCS.PHASECHK.TRANS64.TRYWAIT P0, [R7+URZ], R4 ;  /* 0x00000004070075a7 */ /* 0x000e26000800017f */
[----:B------:R-:W-:-:S04]  /*6ea0*/  ISETP.NE.AND P1, PT, R3, 0x16, PT ;  /* 0x000000160300780c */ /* 0x000fc80003f25270 */
[----:B------:R-:W-:Y:S02]  /*6eb0*/  SEL R5, RZ, 0x1, P1 ;  /* 0x00000001ff057807 */ /* 0x000fe40000800000 */
[----:B------:R-:W-:Y:S02]  /*6ec0*/  SEL R3, R3, RZ, P1 ;  /* 0x000000ff03037207 */ /* 0x000fe40000800000 */
[----:B------:R-:W-:-:S03]  /*6ed0*/  LOP3.LUT R6, R0, R5, RZ, 0x3c, !PT ;  /* 0x0000000500067212 */ /* 0x000fc600078e3cff */
[----:B------:R-:W-:Y:S01]  /*6ee0*/  IMAD R8, R3, 0x8, R2 ;  /* 0x0000000803087824 */ /* 0x000fe200078e0202 */
[----:B------:R-:W-:Y:S01]  /*6ef0*/  SHF.L.U32 R5, R6, 0x1f, RZ ;  /* 0x0000001f06057819 */ /* 0x000fe200000006ff */
[----:B0-----:R-:W-:Y:S06]  /*6f00*/  @!P0 BRA `(.L_x_189) ;  /* 0x0000000c00648947 */ /* 0x001fec0003800000 */
.L_x_218:
[----:B------:R-:W1:Y:S01]  /*6f10*/  SYNCS.PHASECHK.TRANS64.TRYWAIT P0, [R8+URZ], R5 ;  /* 0x00000005080075a7 */ /* 0x000e62000800017f */
[----:B------:R-:W-:-:S05]  /*6f20*/  VIADD R0, R3, 0x1 ;  /* 0x0000000103007836 */ /* 0x000fca0000000000 */
[----:B------:R-:W-:-:S04]  /*6f30*/  ISETP.NE.AND P1, PT, R0, 0x16, PT ;  /* 0x000000160000780c */ /* 0x000fc80003f25270 */
[----:B------:R-:W-:Y:S02]  /*6f40*/  SEL R3, RZ, 0x1, P1 ;  /* 0x00000001ff037807 */ /* 0x000fe40000800000 */
[----:B0-----:R-:W-:Y:S02]  /*6f50*/  SEL R7, R0, RZ, P1 ;  /* 0x000000ff00077207 */ /* 0x001fe40000800000 */
[----:B------:R-:W-:-:S03]  /*6f60*/  LOP3.LUT R6, R6, R3, RZ, 0x3c, !PT ;  /* 0x0000000306067212 */ /* 0x000fc600078e3cff */
[----:B------:R-:W-:Y:S01]  /*6f70*/  IMAD R9, R7, 0x8, R2 ;  /* 0x0000000807097824 */ /* 0x000fe200078e0202 */
[----:B------:R-:W-:Y:S01]  /*6f80*/  SHF.L.U32 R4, R6, 0x1f, RZ ;  /* 0x0000001f06047819 */ /* 0x000fe200000006ff */
[----:B-1----:R-:W-:Y:S06]  /*6f90*/  @!P0 BRA `(.L_x_190) ;  /* 0x0000000c00548947 */ /* 0x002fec0003800000 */
.L_x_219:
[----:B------:R-:W1:Y:S01]  /*6fa0*/  SYNCS.PHASECHK.TRANS64.TRYWAIT P0, [R9+URZ], R4 ;  /* 0x00000004090075a7 */ /* 0x000e62000800017f */
[----:B------:R-:W-:-:S05]  /*6fb0*/  VIADD R0, R7, 0x1 ;  /* 0x0000000107007836 */ /* 0x000fca0000000000 */
[----:B------:R-:W-:-:S04]  /*6fc0*/  ISETP.NE.AND P1, PT, R0, 0x16, PT ;  /* 0x000000160000780c */ /* 0x000fc80003f25270 */
[----:B------:R-:W-:Y:S02]  /*6fd0*/  SEL R3, RZ, 0x1, P1 ;  /* 0x00000001ff037807 */ /* 0x000fe40000800000 */
[----:B------:R-:W-:Y:S02]  /*6fe0*/  SEL R7, R0, RZ, P1 ;  /* 0x000000ff00077207 */ /* 0x000fe40000800000 */
[----:B------:R-:W-:-:S03]  /*6ff0*/  LOP3.LUT R6, R6, R3, RZ, 0x3c, !PT ;  /* 0x0000000306067212 */ /* 0x000fc600078e3cff */
[----:B0-----:R-:W-:Y:S01]  /*7000*/  IMAD R8, R7, 0x8, R2 ;  /* 0x0000000807087824 */ /* 0x001fe200078e0202 */
[----:B------:R-:W-:Y:S01]  /*7010*/  SHF.L.U32 R5, R6, 0x1f, RZ ;  /* 0x0000001f06057819 */ /* 0x000fe200000006ff */
[----:B-1----:R-:W-:Y:S06]  /*7020*/  @!P0 BRA `(.L_x_191) ;  /* 0x0000000c00448947 */ /* 0x002fec0003800000 */
.L_x_220:
        /* <DEDUP_REMOVED lines=9> */
.L_x_221:
        /* <DEDUP_REMOVED lines=9> */
.L_x_222:
        /* <DEDUP_REMOVED lines=9> */
.L_x_223:
        /* <DEDUP_REMOVED lines=9> */
.L_x_224:
        /* <DEDUP_REMOVED lines=9> */
.L_x_225:
        /* <DEDUP_REMOVED lines=9> */
.L_x_226:
        /* <DEDUP_REMOVED lines=9> */
.L_x_227:
        /* <DEDUP_REMOVED lines=9> */
.L_x_228:
        /* <DEDUP_REMOVED lines=9> */
.L_x_229:
        /* <DEDUP_REMOVED lines=9> */
.L_x_230:
        /* <DEDUP_REMOVED lines=9> */
.L_x_231:
        /* <DEDUP_REMOVED lines=9> */
.L_x_232:
        /* <DEDUP_REMOVED lines=9> */
.L_x_233:
        /* <DEDUP_REMOVED lines=9> */
.L_x_234:
        /* <DEDUP_REMOVED lines=9> */
.L_x_235:
        /* <DEDUP_REMOVED lines=9> */
.L_x_236:
[----:B------:R-:W1:Y:S01]  /*7930*/  SYNCS.PHASECHK.TRANS64.TRYWAIT P0, [R8+URZ], R5 ;  /* 0x00000005080075a7 */ /* 0x000e62000800017f */
[----:B------:R-:W-:-:S05]  /*7940*/  VIADD R0, R7, 0x1 ;  /* 0x0000000107007836 */ /* 0x000fca0000000000 */
[----:B------:R-:W-:-:S04]  /*7950*/  ISETP.NE.AND P1, PT, R0, 0x16, PT ;  /* 0x000000160000780c */ /* 0x000fc80003f25270 */
[----:B------:R-:W-:Y:S02]  /*7960*/  SEL R3, RZ, 0x1, P1 ;  /* 0x00000001ff037807 */ /* 0x000fe40000800000 */
[----:B------:R-:W-:Y:S02]  /*7970*/  SEL R7, R0, RZ, P1 ;  /* 0x000000ff00077207 */ /* 0x000fe40000800000 */
[----:B0-----:R-:W-:-:S03]  /*7980*/  LOP3.LUT R9, R6, R3, RZ, 0x3c, !PT ;  /* 0x0000000306097212 */ /* 0x001fc600078e3cff */
[----:B------:R-:W-:Y:S01]  /*7990*/  IMAD R11, R7, 0x8, R2 ;  /* 0x00000008070b7824 */ /* 0x000fe200078e0202 */
[----:B------:R-:W-:Y:S01]  /*79a0*/  SHF.L.U32 R6, R9, 0x1f, RZ ;  /* 0x0000001f09067819 */ /* 0x000fe200000006ff */
[----:B-1----:R-:W-:Y:S06]  /*79b0*/  @!P0 BRA `(.L_x_208) ;  /* 0x0000000800348947 */ /* 0x002fec0003800000 */
.L_x_237:
[----:B------:R-:W1:Y:S01]  /*79c0*/  SYNCS.PHASECHK.TRANS64.TRYWAIT P0, [R11+URZ], R6 ;  /* 0x000000060b0075a7 */ /* 0x000e62000800017f */
[----:B------:R-:W-:-:S05]  /*79d0*/  VIADD R0, R7, 0x1 ;  /* 0x0000000107007836 */ /* 0x000fca0000000000 */
[----:B------:R-:W-:-:S04]  /*79e0*/  ISETP.NE.AND P1, PT, R0, 0x16, PT ;  /* 0x000000160000780c */ /* 0x000fc80003f25270 */
[----:B------:R-:W-:Y:S02]  /*79f0*/  SEL R4, RZ, 0x1, P1 ;  /* 0x00000001ff047807 */ /* 0x000fe40000800000 */
[----:B------:R-:W-:Y:S02]  /*7a00*/  SEL R3, R0, RZ, P1 ;  /* 0x000000ff00037207 */ /* 0x000fe40000800000 */
[----:B------:R-:W-:Y:S01]  /*7a10*/  LOP3.LUT R0, R9, R4, RZ, 0x3c, !PT ;  /* 0x0000000409007212 */ /* 0x000fe200078e3cff */
[----:B-1----:R-:W-:Y:S06]  /*7a20*/  @!P0 BRA `(.L_x_209) ;  /* 0x00000008002c8947 */ /* 0x002fec0003800000 */
.L_x_238:
[----:B------:R-:W-:Y:S01]  /*7a30*/  IMAD R3, R3, 0x8, R2 ;  /* 0x0000000803037824 */ /* 0x000fe200078e0202 */
[----:B------:R-:W-:-:S07]  /*7a40*/  SHF.L.U32 R0, R0, 0x1f, RZ ;  /* 0x0000001f00007819 */ /* 0x000fce00000006ff */
.L_x_210:
[----:B--2---:R2:W3:Y:S02]  /*7a50*/  SYNCS.PHASECHK.TRANS64.TRYWAIT P0, [R3+URZ], R0 ;  /* 0x00000000030075a7 */ /* 0x0044e4000800017f */
[----:B---3--:R-:W-:Y:S05]  /*7a60*/  @!P0 NANOSLEEP.SYNCS 0x989680 ;  /* 0x009896800000895d */ /* 0x008fea0003900000 */
[----:B------:R-:W3:Y:S02]  /*7a70*/  @!P0 SYNCS.PHASECHK.TRANS64 P0, [R3+URZ], R0 ;  /* 0x00000000030085a7 */ /* 0x000ee4000800007f */
[----:B---3--:R-:W-:Y:S05]  /*7a80*/  @!P0 BRA `(.L_x_210) ;  /* 0xfffffffc00f08947 */ /* 0x008fea000383ffff */
.L_x_187:
[----:B------:R-:W-:Y:S05]  /*7a90*/  BSYNC B0 ;  /* 0x0000000000007941 */ /* 0x000fea0003800000 */
.L_x_186:
[----:B------:R-:W-:Y:S05]  /*7aa0*/  EXIT ;  /* 0x000000000000794d */ /* 0x000fea0003800000 */
.L_x_22:
[----:B---3--:R3:W4:Y:S02]  /*7ab0*/  SYNCS.PHASECHK.TRANS64.TRYWAIT P1, [R3+URZ], R0 ;  /* 0x00000000030075a7 */ /* 0x008724000802017f */
[----:B----4-:R-:W-:Y:S05]  /*7ac0*/  @!P1 NANOSLEEP.SYNCS 0x989680 ;  /* 0x009896800000995d */ /* 0x010fea0003900000 */
[----:B------:R-:W4:Y:S02]  /*7ad0*/  @!P1 SYNCS.PHASECHK.TRANS64 P1, [R3+URZ], R0 ;  /* 0x00000000030095a7 */ /* 0x000f24000802007f */
[----:B----4-:R-:W-:Y:S05]  /*7ae0*/  @!P1 BRA `(.L_x_22) ;  /* 0xfffffffc00f09947 */ /* 0x010fea000383ffff */
[----:B------:R-:W-:Y:S05]  /*7af0*/  BRA `(.L_x_21) ;  /* 0xffffff9c000c7947 */ /* 0x000fea000383ffff */
.L_x_27:
[----:B-1----:R1:W2:Y:S02]  /*7b00*/  SYNCS.PHASECHK.TRANS64.TRYWAIT P1, [R5+URZ], R4 ;  /* 0x00000004050075a7 */ /* 0x0022a4000802017f */
[----:B--2---:R-:W-:Y:S05]  /*7b10*/  @!P1 NANOSLEEP.SYNCS 0x989680 ;  /* 0x009896800000995d */ /* 0x004fea0003900000 */
[----:B------:R-:W2:Y:S02]  /*7b20*/  @!P1 SYNCS.PHASECHK.TRANS64 P1, [R5+URZ], R4 ;  /* 0x00000004050095a7 */ /* 0x000ea4000802007f */
[----:B--2---:R-:W-:Y:S05]  /*7b30*/  @!P1 BRA `(.L_x_27) ;  /* 0xfffffffc00f09947 */ /* 0x004fea000383ffff */
[----:B------:R-:W-:Y:S05]  /*7b40*/  BRA `(.L_x_26) ;  /* 0xffffff9c00b47947 */ /* 0x000fea000383ffff */
.L_x_174:
[----:B------:R-:W-:Y:S01]  /*7b50*/  BSSY B1, `(.L_x_211) ;  /* 0x0000006000017945 */ /* 0x000fe20003800000 */
[----:B------:R-:W-:-:S07]  /*7b60*/  IMAD.MOV.U32 R15, RZ, RZ, -0x1 ;  /* 0xffffffffff0f7424 */ /* 0x000fce00078e00ff */
[----:B------:R-:W-:Y:S05]  /*7b70*/  WARPSYNC.COLLECTIVE R15, `(.L_x_212) ;  /* 0x000000000f0c7348 */ /* 0x000fea0003c00000 */
[----:B------:R-:W-:Y:S02]  /*7b80*/  ELECT P6, UR62, PT ;  /* 0x00000000003e782f */ /* 0x000fe400038c0000 */
[----:B------:R-:W-:Y:S01]  /*7b90*/  MOV R14, UR62 ;  /* 0x0000003e000e7c02 */ /* 0x000fe20008000f00 */
[----:B------:R-:W-:Y:S10]  /*7ba0*/  ENDCOLLECTIVE ;  /* 0x000000000000791b */ /* 0x000ff40003800000 */
.L_x_212:
[----:B------:R-:W-:Y:S05]  /*7bb0*/  BSYNC B1 ;  /* 0x0000000000017941 */ /* 0x000fea0003800000 */
.L_x_211:
[----:B------:R-:W-:Y:S05]  /*7bc0*/  BRA `(.L_x_213) ;  /* 0xffffffe400b07947 */ /* 0x000fea000383ffff */
.L_x_177:
[----:B0-----:R0:W1:Y:S02]  /*7bd0*/  SYNCS.PHASECHK.TRANS64.TRYWAIT P0, [R23+URZ+0xb0], R14 ;  /* 0x0000b00e170075a7 */ /* 0x001064000800017f */
[----:B-1----:R-:W-:Y:S05]  /*7be0*/  @!P0 NANOSLEEP.SYNCS 0x989680 ;  /* 0x009896800000895d */ /* 0x002fea0003900000 */
[----:B------:R-:W1:Y:S02]  /*7bf0*/  @!P0 SYNCS.PHASECHK.TRANS64 P0, [R23+URZ+0xb0], R14 ;  /* 0x0000b00e170085a7 */ /* 0x000e64000800007f */
[----:B-1----:R-:W-:Y:S05]  /*7c00*/  @!P0 BRA `(.L_x_177) ;  /* 0xfffffffc00f08947 */ /* 0x002fea000383ffff */
[----:B------:R-:W-:Y:S05]  /*7c10*/  BRA `(.L_x_214) ;  /* 0xffffffe400f07947 */ /* 0x000fea000383ffff */
.L_x_185:
[----:B------:R-:W-:Y:S01]  /*7c20*/  BSSY B0, `(.L_x_215) ;  /* 0x0000006000007945 */ /* 0x000fe20003800000 */
[----:B------:R-:W-:-:S07]  /*7c30*/  IMAD.MOV.U32 R15, RZ, RZ, -0x1 ;  /* 0xffffffffff0f7424 */ /* 0x000fce00078e00ff */
[----:B------:R-:W-:Y:S05]  /*7c40*/  WARPSYNC.COLLECTIVE R15, `(.L_x_216) ;  /* 0x000000000f0c7348 */ /* 0x000fea0003c00000 */
[----:B------:R-:W-:Y:S02]  /*7c50*/  ELECT P6, UR62, PT ;  /* 0x00000000003e782f */ /* 0x000fe400038c0000 */
[----:B------:R-:W-:Y:S01]  /*7c60*/  MOV R14, UR62 ;  /* 0x0000003e000e7c02 */ /* 0x000fe20008000f00 */
[----:B------:R-:W-:Y:S10]  /*7c70*/  ENDCOLLECTIVE ;  /* 0x000000000000791b */ /* 0x000ff40003800000 */
.L_x_216:
[----:B------:R-:W-:Y:S05]  /*7c80*/  BSYNC B0 ;  /* 0x0000000000007941 */ /* 0x000fea0003800000 */
.L_x_215:
[----:B------:R-:W-:Y:S05]  /*7c90*/  BRA `(.L_x_217) ;  /* 0xfffffff000487947 */ /* 0x000fea000383ffff */
.L_x_189:
[----:B0-----:R0:W1:Y:S02]  /*7ca0*/  SYNCS.PHASECHK.TRANS64.TRYWAIT P0, [R7+URZ], R4 ;  /* 0x00000004070075a7 */ /* 0x001064000800017f */
[----:B-1----:R-:W-:Y:S05]  /*7cb0*/  @!P0 NANOSLEEP.SYNCS 0x989680 ;  /* 0x009896800000895d */ /* 0x002fea0003900000 */
[----:B------:R-:W1:Y:S02]  /*7cc0*/  @!P0 SYNCS.PHASECHK.TRANS64 P0, [R7+URZ], R4 ;  /* 0x00000004070085a7 */ /* 0x000e64000800007f */
[----:B-1----:R-:W-:Y:S05]  /*7cd0*/  @!P0 BRA `(.L_x_189) ;  /* 0xfffffffc00f08947 */ /* 0x002fea000383ffff */
[----:B------:R-:W-:Y:S05]  /*7ce0*/  BRA `(.L_x_218) ;  /* 0xfffffff000887947 */ /* 0x000fea000383ffff */
.L_x_190:
[----:B0-----:R0:W1:Y:S02]  /*7cf0*/  SYNCS.PHASECHK.TRANS64.TRYWAIT P0, [R8+URZ], R5 ;  /* 0x00000005080075a7 */ /* 0x001064000800017f */
[----:B-1----:R-:W-:Y:S05]  /*7d00*/  @!P0 NANOSLEEP.SYNCS 0x989680 ;  /* 0x009896800000895d */ /* 0x002fea0003900000 */
[----:B------:R-:W1:Y:S02]  /*7d10*/  @!P0 SYNCS.PHASECHK.TRANS64 P0, [R8+URZ], R5 ;  /* 0x00000005080085a7 */ /* 0x000e64000800007f */
[----:B-1----:R-:W-:Y:S05]  /*7d20*/  @!P0 BRA `(.L_x_190) ;  /* 0xfffffffc00f08947 */ /* 0x002fea000383ffff */
[----:B------:R-:W-:Y:S05]  /*7d30*/  BRA `(.L_x_219) ;  /* 0xfffffff000987947 */ /* 0x000fea000383ffff */
.L_x_191:
[----:B0-----:R0:W1:Y:S02]  /*7d40*/  SYNCS.PHASECHK.TRANS64.TRYWAIT P0, [R9+URZ], R4 ;  /* 0x00000004090075a7 */ /* 0x001064000800017f */
[----:B-1----:R-:W-:Y:S05]  /*7d50*/  @!P0 NANOSLEEP.SYNCS 0x989680 ;  /* 0x009896800000895d */ /* 0x002fea0003900000 */
[----:B------:R-:W1:Y:S02]  /*7d60*/  @!P0 SYNCS.PHASECHK.TRANS64 P0, [R9+URZ], R4 ;  /* 0x00000004090085a7 */ /* 0x000e64000800007f */
[----:B-1----:R-:W-:Y:S05]  /*7d70*/  @!P0 BRA `(.L_x_191) ;  /* 0xfffffffc00f08947 */ /* 0x002fea000383ffff */
[----:B------:R-:W-:Y:S05]  /*7d80*/  BRA `(.L_x_220) ;  /* 0xfffffff000a87947 */ /* 0x000fea000383ffff */
.L_x_192:
[----:B0-----:R0:W1:Y:S02]  /*7d90*/  SYNCS.PHASECHK.TRANS64.TRYWAIT P0, [R8+URZ], R5 ;  /* 0x00000005080075a7 */ /* 0x001064000800017f */
[----:B-1----:R-:W-:Y:S05]  /*7da0*/  @!P0 NANOSLEEP.SYNCS 0x989680 ;  /* 0x009896800000895d */ /* 0x002fea0003900000 */
[----:B------:R-:W1:Y:S02]  /*7db0*/  @!P0 SYNCS.PHASECHK.TRANS64 P0, [R8+URZ], R5 ;  /* 0x00000005080085a7 */ /* 0x000e64000800007f */
[----:B-1----:R-:W-:Y:S05]  /*7dc0*/  @!P0 BRA `(.L_x_192) ;  /* 0xfffffffc00f08947 */ /* 0x002fea000383ffff */
[----:B------:R-:W-:Y:S05]  /*7dd0*/  BRA `(.L_x_221) ;  /* 0xfffffff000b87947 */ /* 0x000fea000383ffff */
.L_x_193:
[----:B0-----:R0:W1:Y:S02]  /*7de0*/  SYNCS.PHASECHK.TRANS64.TRYWAIT P0, [R9+URZ], R4 ;  /* 0x00000004090075a7 */ /* 0x001064000800017f */
[----:B-1----:R-:W-:Y:S05]  /*7df0*/  @!P0 NANOSLEEP.SYNCS 0x989680 ;  /* 0x009896800000895d */ /* 0x002fea0003900000 */
[----:B------:R-:W1:Y:S02]  /*7e00*/  @!P0 SYNCS.PHASECHK.TRANS64 P0, [R9+URZ], R4 ;  /* 0x00000004090085a7 */ /* 0x000e64000800007f */
[----:B-1----:R-:W-:Y:S05]  /*7e10*/  @!P0 BRA `(.L_x_193) ;  /* 0xfffffffc00f08947 */ /* 0x002fea000383ffff */
[----:B------:R-:W-:Y:S05]  /*7e20*/  BRA `(.L_x_222) ;  /* 0xfffffff000c87947 */ /* 0x000fea000383ffff */
.L_x_194:
[----:B0-----:R0:W1:Y:S02]  /*7e30*/  SYNCS.PHASECHK.TRANS64.TRYWAIT P0, [R8+URZ], R5 ;  /* 0x00000005080075a7 */ /* 0x001064000800017f */
[----:B-1----:R-:W-:Y:S05]  /*7e40*/  @!P0 NANOSLEEP.SYNCS 0x989680 ;  /* 0x009896800000895d */ /* 0x002fea0003900000 */
[----:B------:R-:W1:Y:S02]  /*7e50*/  @!P0 SYNCS.PHASECHK.TRANS64 P0, [R8+URZ], R5 ;  /* 0x00000005080085a7 */ /* 0x000e64000800007f */
[----:B-1----:R-:W-:Y:S05]  /*7e60*/  @!P0 BRA `(.L_x_194) ;  /* 0xfffffffc00f08947 */ /* 0x002fea000383ffff */
[----:B------:R-:W-:Y:S05]  /*7e70*/  BRA `(.L_x_223) ;  /* 0xfffffff000d87947 */ /* 0x000fea000383ffff */
.L_x_195:
[----:B0-----:R0:W1:Y:S02]  /*7e80*/  SYNCS.PHASECHK.TRANS64.TRYWAIT P0, [R9+URZ], R4 ;  /* 0x00000004090075a7 */ /* 0x001064000800017f */
[----:B-1----:R-:W-:Y:S05]  /*7e90*/  @!P0 NANOSLEEP.SYNCS 0x989680 ;  /* 0x009896800000895d */ /* 0x002fea0003900000 */
[----:B------:R-:W1:Y:S02]  /*7ea0*/  @!P0 SYNCS.PHASECHK.TRANS64 P0, [R9+URZ], R4 ;  /* 0x00000004090085a7 */ /* 0x000e64000800007f */
[----:B-1----:R-:W-:Y:S05]  /*7eb0*/  @!P0 BRA `(.L_x_195) ;  /* 0xfffffffc00f08947 */ /* 0x002fea000383ffff */
[----:B------:R-:W-:Y:S05]  /*7ec0*/  BRA `(.L_x_224) ;  /* 0xfffffff000e87947 */ /* 0x000fea000383ffff */
.L_x_196:
[----:B0-----:R0:W1:Y:S02]  /*7ed0*/  SYNCS.PHASECHK.TRANS64.TRYWAIT P0, [R8+URZ], R5 ;  /* 0x00000005080075a7 */ /* 0x001064000800017f */
[----:B-1----:R-:W-:Y:S05]  /*7ee0*/  @!P0 NANOSLEEP.SYNCS 0x989680 ;  /* 0x009896800000895d */ /* 0x002fea0003900000 */
[----:B------:R-:W1:Y:S02]  /*7ef0*/  @!P0 SYNCS.PHASECHK.TRANS64 P0, [R8+URZ], R5 ;  /* 0x00000005080085a7 */ /* 0x000e64000800007f */
[----:B-1----:R-:W-:Y:S05]  /*7f00*/  @!P0 BRA `(.L_x_196) ;  /* 0xfffffffc00f08947 */ /* 0x002fea000383ffff */
[----:B------:R-:W-:Y:S05]  /*7f10*/  BRA `(.L_x_225) ;  /* 0xfffffff000f87947 */ /* 0x000fea000383ffff */
.L_x_197:
[----:B0-----:R0:W1:Y:S02]  /*7f20*/  SYNCS.PHASECHK.TRANS64.TRYWAIT P0, [R9+URZ], R4 ;  /* 0x00000004090075a7 */ /* 0x001064000800017f */
[----:B-1----:R-:W-:Y:S05]  /*7f30*/  @!P0 NANOSLEEP.SYNCS 0x989680 ;  /* 0x009896800000895d */ /* 0x002fea0003900000 */
[----:B------:R-:W1:Y:S02]  /*7f40*/  @!P0 SYNCS.PHASECHK.TRANS64 P0, [R9+URZ], R4 ;  /* 0x00000004090085a7 */ /* 0x000e64000800007f */
[----:B-1----:R-:W-:Y:S05]  /*7f50*/  @!P0 BRA `(.L_x_197) ;  /* 0xfffffffc00f08947 */ /* 0x002fea000383ffff */
[----:B------:R-:W-:Y:S05]  /*7f60*/  BRA `(.L_x_226) ;  /* 0xfffffff400087947 */ /* 0x000fea000383ffff */
.L_x_198:
[----:B0-----:R0:W1:Y:S02]  /*7f70*/  SYNCS.PHASECHK.TRANS64.TRYWAIT P0, [R8+URZ], R5 ;  /* 0x00000005080075a7 */ /* 0x001064000800017f */
[----:B-1----:R-:W-:Y:S05]  /*7f80*/  @!P0 NANOSLEEP.SYNCS 0x989680 ;  /* 0x009896800000895d */ /* 0x002fea0003900000 */
[----:B------:R-:W1:Y:S02]  /*7f90*/  @!P0 SYNCS.PHASECHK.TRANS64 P0, [R8+URZ], R5 ;  /* 0x00000005080085a7 */ /* 0x000e64000800007f */
[----:B-1----:R-:W-:Y:S05]  /*7fa0*/  @!P0 BRA `(.L_x_198) ;  /* 0xfffffffc00f08947 */ /* 0x002fea000383ffff */
[----:B------:R-:W-:Y:S05]  /*7fb0*/  BRA `(.L_x_227) ;  /* 0xfffffff400187947 */ /* 0x000fea000383ffff */
.L_x_199:
[----:B0-----:R0:W1:Y:S02]  /*7fc0*/  SYNCS.PHASECHK.TRANS64.TRYWAIT P0, [R9+URZ], R4 ;  /* 0x00000004090075a7 */ /* 0x001064000800017f */
[----:B-1----:R-:W-:Y:S05]  /*7fd0*/  @!P0 NANOSLEEP.SYNCS 0x989680 ;  /* 0x009896800000895d */ /* 0x002fea0003900000 */
[----:B------:R-:W1:Y:S02]  /*7fe0*/  @!P0 SYNCS.PHASECHK.TRANS64 P0, [R9+URZ], R4 ;  /* 0x00000004090085a7 */ /* 0x000e64000800007f */
[----:B-1----:R-:W-:Y:S05]  /*7ff0*/  @!P0 BRA `(.L_x_199) ;  /* 0xfffffffc00f08947 */ /* 0x002fea000383ffff */
[----:B------:R-:W-:Y:S05]  /*8000*/  BRA `(.L_x_228) ;  /* 0xfffffff400287947 */ /* 0x000fea000383ffff */
.L_x_200:
[----:B0-----:R0:W1:Y:S02]  /*8010*/  SYNCS.PHASECHK.TRANS64.TRYWAIT P0, [R8+URZ], R5 ;  /* 0x00000005080075a7 */ /* 0x001064000800017f */
[----:B-1----:R-:W-:Y:S05]  /*8020*/  @!P0 NANOSLEEP.SYNCS 0x989680 ;  /* 0x009896800000895d */ /* 0x002fea0003900000 */
[----:B------:R-:W1:Y:S02]  /*8030*/  @!P0 SYNCS.PHASECHK.TRANS64 P0, [R8+URZ], R5 ;  /* 0x00000005080085a7 */ /* 0x000e64000800007f */
[----:B-1----:R-:W-:Y:S05]  /*8040*/  @!P0 BRA `(.L_x_200) ;  /* 0xfffffffc00f08947 */ /* 0x002fea000383ffff */
[----:B------:R-:W-:Y:S05]  /*8050*/  BRA `(.L_x_229) ;  /* 0xfffffff400387947 */ /* 0x000fea000383ffff */
.L_x_201:
[----:B0-----:R0:W1:Y:S02]  /*8060*/  SYNCS.PHASECHK.TRANS64.TRYWAIT P0, [R9+URZ], R4 ;  /* 0x00000004090075a7 */ /* 0x001064000800017f */
[----:B-1----:R-:W-:Y:S05]  /*8070*/  @!P0 NANOSLEEP.SYNCS 0x989680 ;  /* 0x009896800000895d */ /* 0x002fea0003900000 */
[----:B------:R-:W1:Y:S02]  /*8080*/  @!P0 SYNCS.PHASECHK.TRANS64 P0, [R9+URZ], R4 ;  /* 0x00000004090085a7 */ /* 0x000e64000800007f */
[----:B-1----:R-:W-:Y:S05]  /*8090*/  @!P0 BRA `(.L_x_201) ;  /* 0xfffffffc00f08947 */ /* 0x002fea000383ffff */
[----:B------:R-:W-:Y:S05]  /*80a0*/  BRA `(.L_x_230) ;  /* 0xfffffff400487947 */ /* 0x000fea000383ffff */
.L_x_202:
[----:B0-----:R0:W1:Y:S02]  /*80b0*/  SYNCS.PHASECHK.TRANS64.TRYWAIT P0, [R8+URZ], R5 ;  /* 0x00000005080075a7 */ /* 0x001064000800017f */
[----:B-1----:R-:W-:Y:S05]  /*80c0*/  @!P0 NANOSLEEP.SYNCS 0x989680 ;  /* 0x009896800000895d */ /* 0x002fea0003900000 */
[----:B------:R-:W1:Y:S02]  /*80d0*/  @!P0 SYNCS.PHASECHK.TRANS64 P0, [R8+URZ], R5 ;  /* 0x00000005080085a7 */ /* 0x000e64000800007f */
[----:B-1----:R-:W-:Y:S05]  /*80e0*/  @!P0 BRA `(.L_x_202) ;  /* 0xfffffffc00f08947 */ /* 0x002fea000383ffff */
[----:B------:R-:W-:Y:S05]  /*80f0*/  BRA `(.L_x_231) ;  /* 0xfffffff400587947 */ /* 0x000fea000383ffff */
.L_x_203:
[----:B0-----:R0:W1:Y:S02]  /*8100*/  SYNCS.PHASECHK.TRANS64.TRYWAIT P0, [R9+URZ], R4 ;  /* 0x00000004090075a7 */ /* 0x001064000800017f */
[----:B-1----:R-:W-:Y:S05]  /*8110*/  @!P0 NANOSLEEP.SYNCS 0x989680 ;  /* 0x009896800000895d */ /* 0x002fea0003900000 */
[----:B------:R-:W1:Y:S02]  /*8120*/  @!P0 SYNCS.PHASECHK.TRANS64 P0, [R9+URZ], R4 ;  /* 0x00000004090085a7 */ /* 0x000e64000800007f */
[----:B-1----:R-:W-:Y:S05]  /*8130*/  @!P0 BRA `(.L_x_203) ;  /* 0xfffffffc00f08947 */ /* 0x002fea000383ffff */
[----:B------:R-:W-:Y:S05]  /*8140*/  BRA `(.L_x_232) ;  /* 0xfffffff400687947 */ /* 0x000fea000383ffff */
.L_x_204:
[----:B0-----:R0:W1:Y:S02]  /*8150*/  SYNCS.PHASECHK.TRANS64.TRYWAIT P0, [R8+URZ], R5 ;  /* 0x00000005080075a7 */ /* 0x001064000800017f */
[----:B-1----:R-:W-:Y:S05]  /*8160*/  @!P0 NANOSLEEP.SYNCS 0x989680 ;  /* 0x009896800000895d */ /* 0x002fea0003900000 */
[----:B------:R-:W1:Y:S02]  /*8170*/  @!P0 SYNCS.PHASECHK.TRANS64 P0, [R8+URZ], R5 ;  /* 0x00000005080085a7 */ /* 0x000e64000800007f */
[----:B-1----:R-:W-:Y:S05]  /*8180*/  @!P0 BRA `(.L_x_204) ;  /* 0xfffffffc00f08947 */ /* 0x002fea000383ffff */
[----:B------:R-:W-:Y:S05]  /*8190*/  BRA `(.L_x_233) ;  /* 0xfffffff400787947 */ /* 0x000fea000383ffff */
.L_x_205:
[----:B0-----:R0:W1:Y:S02]  /*81a0*/  SYNCS.PHASECHK.TRANS64.TRYWAIT P0, [R9+URZ], R4 ;  /* 0x00000004090075a7 */ /* 0x001064000800017f */
[----:B-1----:R-:W-:Y:S05]  /*81b0*/  @!P0 NANOSLEEP.SYNCS 0x989680 ;  /* 0x009896800000895d */ /* 0x002fea0003900000 */
[----:B------:R-:W1:Y:S02]  /*81c0*/  @!P0 SYNCS.PHASECHK.TRANS64 P0, [R9+URZ], R4 ;  /* 0x00000004090085a7 */ /* 0x000e64000800007f */
[----:B-1----:R-:W-:Y:S05]  /*81d0*/  @!P0 BRA `(.L_x_205) ;  /* 0xfffffffc00f08947 */ /* 0x002fea000383ffff */
[----:B------:R-:W-:Y:S05]  /*81e0*/  BRA `(.L_x_234) ;  /* 0xfffffff400887947 */ /* 0x000fea000383ffff */
.L_x_206:
[----:B0-----:R0:W1:Y:S02]  /*81f0*/  SYNCS.PHASECHK.TRANS64.TRYWAIT P0, [R8+URZ], R5 ;  /* 0x00000005080075a7 */ /* 0x001064000800017f */
[----:B-1----:R-:W-:Y:S05]  /*8200*/  @!P0 NANOSLEEP.SYNCS 0x989680 ;  /* 0x009896800000895d */ /* 0x002fea0003900000 */
[----:B------:R-:W1:Y:S02]  /*8210*/  @!P0 SYNCS.PHASECHK.TRANS64 P0, [R8+URZ], R5 ;  /* 0x00000005080085a7 */ /* 0x000e64000800007f */
[----:B-1----:R-:W-:Y:S05]  /*8220*/  @!P0 BRA `(.L_x_206) ;  /* 0xfffffffc00f08947 */ /* 0x002fea000383ffff */
[----:B------:R-:W-:Y:S05]  /*8230*/  BRA `(.L_x_235) ;  /* 0xfffffff400987947 */ /* 0x000fea000383ffff */
.L_x_207:
[----:B0-----:R0:W1:Y:S02]  /*8240*/  SYNCS.PHASECHK.TRANS64.TRYWAIT P0, [R9+URZ], R4 ;  /* 0x00000004090075a7 */ /* 0x001064000800017f */
[----:B-1----:R-:W-:Y:S05]  /*8250*/  @!P0 NANOSLEEP.SYNCS 0x989680 ;  /* 0x009896800000895d */ /* 0x002fea0003900000 */
[----:B------:R-:W1:Y:S02]  /*8260*/  @!P0 SYNCS.PHASECHK.TRANS64 P0, [R9+URZ], R4 ;  /* 0x00000004090085a7 */ /* 0x000e64000800007f */
[----:B-1----:R-:W-:Y:S05]  /*8270*/  @!P0 BRA `(.L_x_207) ;  /* 0xfffffffc00f08947 */ /* 0x002fea000383ffff */
[----:B------:R-:W-:Y:S05]  /*8280*/  BRA `(.L_x_236) ;  /* 0xfffffff400a87947 */ /* 0x000fea000383ffff */
.L_x_208:
[----:B0-----:R0:W1:Y:S02]  /*8290*/  SYNCS.PHASECHK.TRANS64.TRYWAIT P0, [R8+URZ], R5 ;  /* 0x00000005080075a7 */ /* 0x001064000800017f */
[----:B-1----:R-:W-:Y:S05]  /*82a0*/  @!P0 NANOSLEEP.SYNCS 0x989680 ;  /* 0x009896800000895d */ /* 0x002fea0003900000 */
[----:B------:R-:W1:Y:S02]  /*82b0*/  @!P0 SYNCS.PHASECHK.TRANS64 P0, [R8+URZ], R5 ;  /* 0x00000005080085a7 */ /* 0x000e64000800007f */
[----:B-1----:R-:W-:Y:S05]  /*82c0*/  @!P0 BRA `(.L_x_208) ;  /* 0xfffffffc00f08947 */ /* 0x002fea000383ffff */
[----:B------:R-:W-:Y:S05]  /*82d0*/  BRA `(.L_x_237) ;  /* 0xfffffff400b87947 */ /* 0x000fea000383ffff */
.L_x_209:
[----:B-1----:R1:W2:Y:S02]  /*82e0*/  SYNCS.PHASECHK.TRANS64.TRYWAIT P0, [R11+URZ], R6 ;  /* 0x000000060b0075a7 */ /* 0x0022a4000800017f */
[----:B--2---:R-:W-:Y:S05]  /*82f0*/  @!P0 NANOSLEEP.SYNCS 0x989680 ;  /* 0x009896800000895d */ /* 0x004fea0003900000 */
[----:B------:R-:W2:Y:S02]  /*8300*/  @!P0 SYNCS.PHASECHK.TRANS64 P0, [R11+URZ], R6 ;  /* 0x000000060b0085a7 */ /* 0x000ea4000800007f */
[----:B--2---:R-:W-:Y:S05]  /*8310*/  @!P0 BRA `(.L_x_209) ;  /* 0xfffffffc00f08947 */ /* 0x004fea000383ffff */
[----:B------:R-:W-:Y:S05]  /*8320*/  BRA `(.L_x_238) ;  /* 0xfffffff400c07947 */ /* 0x000fea000383ffff */
.L_x_239:
[----:B------:R-:W-:-:S00]  /*8330*/  BRA `(.L_x_239) ;  /* 0xfffffffc00fc7947 */ /* 0x000fc0000383ffff */
[----:B------:R-:W-:-:S00]  /*8340*/  NOP ;  /* 0x0000000000007918 */ /* 0x000fc00000000000 */
        /* <DEDUP_REMOVED lines=11> */
.L_x_240:


//--------------------- .nv.global.init           --------------------------
	.section	.nv.global.init,"aw",@progbits
.nv.global.init:
	.type		$str$22,@object
	.size		$str$22,($str$23 - $str$22)
$str$22:
        /*0000*/ 	.byte	0x6b, 0x5f, 0x74, 0x69, 0x6c, 0x65, 0x5f, 0x63, 0x6f, 0x75, 0x6e, 0x74, 0x20, 0x3e, 0x3d, 0x20
        /*0010*/ 	.byte	0x31, 0x00
	.type		$str$23,@object
	.size		$str$23,(__unnamed_1 - $str$23)
$str$23:
        /*0012*/ 	.byte	0x2f, 0x74, 0x6d, 0x70, 0x2f, 0x63, 0x75, 0x74, 0x6c, 0x61, 0x73, 0x73, 0x5f, 0x73, 0x77, 0x65
        /*0022*/ 	.byte	0x65, 0x70, 0x5f, 0x73, 0x72, 0x63, 0x2f, 0x69, 0x6e, 0x63, 0x6c, 0x75, 0x64, 0x65, 0x2f, 0x63
        /*0032*/ 	.byte	0x75, 0x74, 0x6c, 0x61, 0x73, 0x73, 0x2f, 0x67, 0x65, 0x6d, 0x6d, 0x2f, 0x63, 0x6f, 0x6c, 0x6c
        /*0042*/ 	.byte	0x65, 0x63, 0x74, 0x69, 0x76, 0x65, 0x2f, 0x73, 0x6d, 0x39, 0x30, 0x5f, 0x6d, 0x6d, 0x61, 0x5f
        /*0052*/ 	.byte	0x74, 0x6d, 0x61, 0x5f, 0x67, 0x6d, 0x6d, 0x61, 0x5f, 0x73, 0x73, 0x5f, 0x77, 0x61, 0x72, 0x70
        /*0062*/ 	.byte	0x73, 0x70, 0x65, 0x63, 0x69, 0x61, 0x6c, 0x69, 0x7a, 0x65, 0x64, 0x2e, 0x68, 0x70, 0x70, 0x00
	.type		__unnamed_1,@object
	.size		__unnamed_1,(.L_0 - __unnamed_1)
__unnamed_1:
        /*0072*/ 	.byte	0x76, 0x6f, 0x69, 0x64, 0x20, 0x63, 0x75, 0x74, 0x6c, 0x61, 0x73, 0x73, 0x3a, 0x3a, 0x67, 0x65
        /* <DEDUP_REMOVED lines=172> */
        /*0b42*/ 	.byte	0x65, 0x6e, 0x74, 0x69, 0x74, 0x79, 0x5d, 0x00
.L_0:


//--------------------- .nv.shared._ZN7cutlass13device_kernelINS_4gemm6kernel13GemmUniversalIN4cute5tupleIJiiiiEEENS1_10collective13CollectiveMmaINS1_34MainloopSm90TmaGmmaWarpSpecializedILi22ENS5_IJNS4_1CILi1EEENSA_ILi2EEESB_EEENS1_35KernelTmaWarpSpecializedCooperativeEEENS5_IJNSA_ILi256EEENSA_ILi64EEENSA_ILi32EEEEEEaNS5_IJlSB_lEEEaSK_NS4_8TiledMMAINS4_8MMA_AtomIJNS4_4SM904GMMA26MMA_64x64x32_S32S8S8_SS_TNEEEENS4_6LayoutINS5_IJSC_SB_SB_EEENS5_IJSB_NSA_ILi0EEEST_EEEEENS5_IJNS4_10UnderscoreESW_SW_EEEEENS4_23SM90_TMA_LOAD_MULTICASTENS4_14ComposedLayoutINS4_7SwizzleILi1ELi4ELi3EEENS4_18smem_ptr_flag_bitsILi8EEENSR_INS5_IJNSA_ILi8EEESI_EEENS5_IJSI_SB_EEEEEEEvNS4_8identityENS4_13SM90_TMA_LOADES19_vS1A_EENS_8epilogue10collective6detail29Sm90TmaWarpSpecializedAdapterINS1E_15DefaultEpilogueIaSK_SK_NS1D_6thread17LinearCombinationIaLi1EiiLNS1I_9ScaleType4KindE0ELNS_15FloatRoundStyleE2EaEENS1_15EpilogueDefaultEEEEEvvEEEEvNT_6ParamsE --------------------------
	.section	.nv.shared._ZN7cutlass13device_kernelINS_4gemm6kernel13GemmUniversalIN4cute5tupleIJiiiiEEENS1_10collective13CollectiveMmaINS1_34MainloopSm90TmaGmmaWarpSpecializedILi22ENS5_IJNS4_1CILi1EEENSA_ILi2EEESB_EEENS1_35KernelTmaWarpSpecializedCooperativeEEENS5_IJNSA_ILi256EEENSA_ILi64EEENSA_ILi32EEEEEEaNS5_IJlSB_lEEEaSK_NS4_8TiledMMAINS4_8MMA_AtomIJNS4_4SM904GMMA26MMA_64x64x32_S32S8S8_SS_TNEEEENS4_6LayoutINS5_IJSC_SB_SB_EEENS5_IJSB_NSA_ILi0EEEST_EEEEENS5_IJNS4_10UnderscoreESW_SW_EEEEENS4_23SM90_TMA_LOAD_MULTICASTENS4_14ComposedLayoutINS4_7SwizzleILi1ELi4ELi3EEENS4_18smem_ptr_flag_bitsILi8EEENSR_INS5_IJNSA_ILi8EEESI_EEENS5_IJSI_SB_EEEEEEEvNS4_8identityENS4_13SM90_TMA_LOADES19_vS1A_EENS_8epilogue10collective6detail29Sm90TmaWarpSpecializedAdapterINS1E_15DefaultEpilogueIaSK_SK_NS1D_6thread17LinearCombinationIaLi1EiiLNS1I_9ScaleType4KindE0ELNS_15FloatRoundStyleE2EaEENS1_15EpilogueDefaultEEEEEvvEEEEvNT_6ParamsE,"aw",@nobits
	.sectionflags	@""
	.align	16
	.zero		1024


//--------------------- .nv.shared.reserved.0     --------------------------
	.section	.nv.shared.reserved.0,"aw",@nobits
	.weak		__nv_reservedSMEM_offset_0_alias
	.size		__nv_reservedSMEM_offset_0_alias, 0, 0
	.other		__nv_reservedSMEM_offset_0_alias,@"STO_CUDA_RESERVED_SHARED STV_DEFAULT"
__nv_reservedSMEM_offset_0_alias:
	.zero		0


//--------------------- .nv.global                --------------------------
	.section	.nv.global,"aw",@nobits
.nv.global:
	.type		_ZN39_INTERNAL_49f613d5_4_k_cu_5f0043be_41924cute1_E,@object
	.size		_ZN39_INTERNAL_49f613d5_4_k_cu_5f0043be_41924cute1_E,(_ZN39_INTERNAL_49f613d5_4_k_cu_5f0043be_41924cuda3std3__45__cpo6cbeginE - _ZN39_INTERNAL_49f613d5_4_k_cu_5f0043be_41924cute1_E)
_ZN39_INTERNAL_49f613d5_4_k_cu_5f0043be_41924cute1_E:
	.zero		1
	.type		_ZN39_INTERNAL_49f613d5_4_k_cu_5f0043be_41924cuda3std3__45__cpo6cbeginE,@object
	.size		_ZN39_INTERNAL_49f613d5_4_k_cu_5f0043be_41924cuda3std3__45__cpo6cbeginE,(_ZN39_INTERNAL_49f613d5_4_k_cu_5f0043be_41924cuda3std3__48in_placeE - _ZN39_INTERNAL_49f613d5_4_k_cu_5f0043be_41924cuda3std3__45__cpo6cbeginE)
_ZN39_INTERNAL_49f613d5_4_k_cu_5f0043be_41924cuda3std3__45__cpo6cbeginE:
	.zero		1
	.type		_ZN39_INTERNAL_49f613d5_4_k_cu_5f0043be_41924cuda3std3__48in_placeE,@object
	.size		_ZN39_INTERNAL_49f613d5_4_k_cu_5f0043be_41924cuda3std3__48in_placeE,(_ZN39_INTERNAL_49f613d5_4_k_cu_5f0043be_41924cuda3std6ranges3__45__cpo9iter_moveE - _ZN39_INTERNAL_49f613d5_4_k_cu_5f0043be_41924cuda3std3__48in_placeE)
_ZN39_INTERNAL_49f613d5_4_k_cu_5f0043be_41924cuda3std3__48in_placeE:
	.zero		1
	.type		_ZN39_INTERNAL_49f613d5_4_k_cu_5f0043be_41924cuda3std6ranges3__45__cpo9iter_moveE,@object
	.size		_ZN39_INTERNAL_49f613d5_4_k_cu_5f0043be_41924cuda3std6ranges3__45__cpo9iter_moveE,(_ZN39_INTERNAL_49f613d5_4_k_cu_5f0043be_41924cuda3std3__45__cpo5beginE - _ZN39_INTERNAL_49f613d5_4_k_cu_5f0043be_41924cuda3std6ranges3__45__cpo9iter_moveE)
_ZN39_INTERNAL_49f613d5_4_k_cu_5f0043be_41924cuda3std6ranges3__45__cpo9iter_moveE:
	.zero		1
	.type		_ZN39_INTERNAL_49f613d5_4_k_cu_5f0043be_41924cuda3std3__45__cpo5beginE,@object
	.size		_ZN39_INTERNAL_49f613d5_4_k_cu_5f0043be_41924cuda3std3__45__cpo5beginE,(_ZN39_INTERNAL_49f613d5_4_k_cu_5f0043be_41924cuda3std3__441_GLOBAL__N__49f613d5_4_k_cu_5f0043be_41926ignoreE - _ZN39_INTERNAL_49f613d5_4_k_cu_5f0043be_41924cuda3std3__45__cpo5beginE)
_ZN39_INTERNAL_49f613d5_4_k_cu_5f0043be_41924cuda3std3__45__cpo5beginE:
	.zero		1
	.type		_ZN39_INTERNAL_49f613d5_4_k_cu_5f0043be_41924cuda3std3__441_GLOBAL__N__49f613d5_4_k_cu_5f0043be_41926ignoreE,@object
	.size		_ZN39_INTERNAL_49f613d5_4_k_cu_5f0043be_41924cuda3std3__441_GLOBAL__N__49f613d5_4_k_cu_5f0043be_41926ignoreE,(_ZN39_INTERNAL_49f613d5_4_k_cu_5f0043be_41924cute7productE - _ZN39_INTERNAL_49f613d5_4_k_cu_5f0043be_41924cuda3std3__441_GLOBAL__N__49f613d5_4_k_cu_5f0043be_41926ignoreE)
_ZN39_INTERNAL_49f613d5_4_k_cu_5f0043be_41924cuda3std3__441_GLOBAL__N__49f613d5_4_k_cu_5f0043be_41926ignoreE:
	.zero		1
	.type		_ZN39_INTERNAL_49f613d5_4_k_cu_5f0043be_41924cute7productE,@object
	.size		_ZN39_INTERNAL_49f613d5_4_k_cu_5f0043be_41924cute7productE,(_ZN39_INTERNAL_49f613d5_4_k_cu_5f0043be_41924cuda3std3__45__cpo3endE - _ZN39_INTERNAL_49f613d5_4_k_cu_5f0043be_41924cute7productE)
_ZN39_INTERNAL_49f613d5_4_k_cu_5f0043be_41924cute7productE:
	.zero		1
	.type		_ZN39_INTERNAL_49f613d5_4_k_cu_5f0043be_41924cuda3std3__45__cpo3endE,@object
	.size		_ZN39_INTERNAL_49f613d5_4_k_cu_5f0043be_41924cuda3std3__45__cpo3endE,(_ZN39_INTERNAL_49f613d5_4_k_cu_5f0043be_41924cuda3std3__419piecewise_constructE - _ZN39_INTERNAL_49f613d5_4_k_cu_5f0043be_41924cuda3std3__45__cpo3endE)
_ZN39_INTERNAL_49f613d5_4_k_cu_5f0043be_41924cuda3std3__45__cpo3endE:
	.zero		1
	.type		_ZN39_INTERNAL_49f613d5_4_k_cu_5f0043be_41924cuda3std3__419piecewise_constructE,@object
	.size		_ZN39_INTERNAL_49f613d5_4_k_cu_5f0043be_41924cuda3std3__419piecewise_constructE,(_ZN39_INTERNAL_49f613d5_4_k_cu_5f0043be_41924cuda3std3__45__cpo4cendE - _ZN39_INTERNAL_49f613d5_4_k_cu_5f0043be_41924cuda3std3__419piecewise_constructE)
_ZN39_INTERNAL_49f613d5_4_k_cu_5f0043be_41924cuda3std3__419piecewise_constructE:
	.zero		1
	.type		_ZN39_INTERNAL_49f613d5_4_k_cu_5f0043be_41924cuda3std3__45__cpo4cendE,@object
	.size		_ZN39_INTERNAL_49f613d5_4_k_cu_5f0043be_41924cuda3std3__45__cpo4cendE,(_ZN39_INTERNAL_49f613d5_4_k_cu_5f0043be_41924cuda3std6ranges3__45__cpo4swapE - _ZN39_INTERNAL_49f613d5_4_k_cu_5f0043be_41924cuda3std3__45__cpo4cendE)
_ZN39_INTERNAL_49f613d5_4_k_cu_5f0043be_41924cuda3std3__45__cpo4cendE:
	.zero		1
	.type		_ZN39_INTERNAL_49f613d5_4_k_cu_5f0043be_41924cuda3std6ranges3__45__cpo4swapE,@object
	.size		_ZN39_INTERNAL_49f613d5_4_k_cu_5f0043be_41924cuda3std6ranges3__45__cpo4swapE,(.L_8 - _ZN39_INTERNAL_49f613d5_4_k_cu_5f0043be_41924cuda3std6ranges3__45__cpo4swapE)
_ZN39_INTERNAL_49f613d5_4_k_cu_5f0043be_41924cuda3std6ranges3__45__cpo4swapE:
	.zero		1
.L_8:


//--------------------- .nv.constant0._ZN7cutlass13device_kernelINS_4gemm6kernel13GemmUniversalIN4cute5tupleIJiiiiEEENS1_10collective13CollectiveMmaINS1_34MainloopSm90TmaGmmaWarpSpecializedILi22ENS5_IJNS4_1CILi1EEENSA_ILi2EEESB_EEENS1_35KernelTmaWarpSpecializedCooperativeEEENS5_IJNSA_ILi256EEENSA_ILi64EEENSA_ILi32EEEEEEaNS5_IJlSB_lEEEaSK_NS4_8TiledMMAINS4_8MMA_AtomIJNS4_4SM904GMMA26MMA_64x64x32_S32S8S8_SS_TNEEEENS4_6LayoutINS5_IJSC_SB_SB_EEENS5_IJSB_NSA_ILi0EEEST_EEEEENS5_IJNS4_10UnderscoreESW_SW_EEEEENS4_23SM90_TMA_LOAD_MULTICASTENS4_14ComposedLayoutINS4_7SwizzleILi1ELi4ELi3EEENS4_18smem_ptr_flag_bitsILi8EEENSR_INS5_IJNSA_ILi8EEESI_EEENS5_IJSI_SB_EEEEEEEvNS4_8identityENS4_13SM90_TMA_LOADES19_vS1A_EENS_8epilogue10collective6detail29Sm90TmaWarpSpecializedAdapterINS1E_15DefaultEpilogueIaSK_SK_NS1D_6thread17LinearCombinationIaLi1EiiLNS1I_9ScaleType4KindE0ELNS_15FloatRoundStyleE2EaEENS1_15EpilogueDefaultEEEEEvvEEEEvNT_6ParamsE --------------------------
	.section	.nv.constant0._ZN7cutlass13device_kernelINS_4gemm6kernel13GemmUniversalIN4cute5tupleIJiiiiEEENS1_10collective13CollectiveMmaINS1_34MainloopSm90TmaGmmaWarpSpecializedILi22ENS5_IJNS4_1CILi1EEENSA_ILi2EEESB_EEENS1_35KernelTmaWarpSpecializedCooperativeEEENS5_IJNSA_ILi256EEENSA_ILi64EEENSA_ILi32EEEEEEaNS5_IJlSB_lEEEaSK_NS4_8TiledMMAINS4_8MMA_AtomIJNS4_4SM904GMMA26MMA_64x64x32_S32S8S8_SS_TNEEEENS4_6LayoutINS5_IJSC_SB_SB_EEENS5_IJSB_NSA_ILi0EEEST_EEEEENS5_IJNS4_10UnderscoreESW_SW_EEEEENS4_23SM90_TMA_LOAD_MULTICASTENS4_14ComposedLayoutINS4_7SwizzleILi1ELi4ELi3EEENS4_18smem_ptr_flag_bitsILi8EEENSR_INS5_IJNSA_ILi8EEESI_EEENS5_IJSI_SB_EEEEEEEvNS4_8identityENS4_13SM90_TMA_LOADES19_vS1A_EENS_8epilogue10collective6detail29Sm90TmaWarpSpecializedAdapterINS1E_15DefaultEpilogueIaSK_SK_NS1D_6thread17LinearCombinationIaLi1EiiLNS1I_9ScaleType4KindE0ELNS_15FloatRoundStyleE2EaEENS1_15EpilogueDefaultEEEEEvvEEEEvNT_6ParamsE,"a",@progbits
	.sectionflags	@""
	.align	4
.nv.constant0._ZN7cutlass13device_kernelINS_4gemm6kernel13GemmUniversalIN4cute5tupleIJiiiiEEENS1_10collective13CollectiveMmaINS1_34MainloopSm90TmaGmmaWarpSpecializedILi22ENS5_IJNS4_1CILi1EEENSA_ILi2EEESB_EEENS1_35KernelTmaWarpSpecializedCooperativeEEENS5_IJNSA_ILi256EEENSA_ILi64EEENSA_ILi32EEEEEEaNS5_IJlSB_lEEEaSK_NS4_8TiledMMAINS4_8MMA_AtomIJNS4_4SM904GMMA26MMA_64x64x32_S32S8S8_SS_TNEEEENS4_6LayoutINS5_IJSC_SB_SB_EEENS5_IJSB_NSA_ILi0EEEST_EEEEENS5_IJNS4_10UnderscoreESW_SW_EEEEENS4_23SM90_TMA_LOAD_MULTICASTENS4_14ComposedLayoutINS4_7SwizzleILi1ELi4ELi3EEENS4_18smem_ptr_flag_bitsILi8EEENSR_INS5_IJNSA_ILi8EEESI_EEENS5_IJSI_SB_EEEEEEEvNS4_8identityENS4_13SM90_TMA_LOADES19_vS1A_EENS_8epilogue10collective6detail29Sm90TmaWarpSpecializedAdapterINS1E_15DefaultEpilogueIaSK_SK_NS1D_6thread17LinearCombinationIaLi1EiiLNS1I_9ScaleType4KindE0ELNS_15FloatRoundStyleE2EaEENS1_15EpilogueDefaultEEEEEvvEEEEvNT_6ParamsE:
	.zero		1664


//--------------------- SYMBOLS --------------------------

	.type		.nv.reservedSmem.offset0,@object
	.size		.nv.reservedSmem.offset0,0x4
	.type		__assertfail,@function
